	.target	sm_90a

	.elftype	@"ET_EXEC"


//--------------------- .note.nv.tkinfo           --------------------------
	.section	.note.nv.tkinfo,"",@"SHT_NOTE"
	.sectionflags	@"SHF_NOTE_NV_TKINFO"
	.tkinfo
        /*0018*/ 	.word	0x00000002
        /*0030*/ 	.string	""
        /*0030*/ 	.string	"ptxas"
        /*0030*/ 	.string	"Cuda compilation tools, release 13.0, V13.0.88"
        /*0030*/ 	.string	"Build cuda_13.0.r13.0/compiler.36424714_0"
        /*0030*/ 	.string	"-arch sm_90a -m 64 "



//--------------------- .note.nv.cuinfo           --------------------------
	.section	.note.nv.cuinfo,"",@"SHT_NOTE"
	.sectionflags	@"SHF_NOTE_NV_CUINFO"
        /*0018*/ 	.short	0x0002
        /*001a*/ 	.short	0x005a
        /*001c*/ 	.short	0x0082
	.zero		2


//--------------------- .nv.info                  --------------------------
	.section	.nv.info,"",@"SHT_CUDA_INFO"
	.align	4


	//----- nvinfo : EIATTR_REGCOUNT
	.align		4
        /*0000*/ 	.byte	0x04, 0x2f
        /*0002*/ 	.short	(.L_15 - .L_14)
	.align		4
.L_14:
        /*0004*/ 	.word	index@(_ZN7cutlass13device_kernelINS_4gemm6kernel13GemmUniversalIN4cute5tupleIJiiiiEEENS1_10collective13CollectiveMmaINS1_34MainloopSm90TmaGmmaWarpSpecializedILi7ENS5_IJNS4_1CILi1EEESB_SB_EEENS1_35KernelTmaWarpSpecializedCooperativeEEENS5_IJNSA_ILi384EEENSA_ILi80EEENSA_ILi32EEEEEENS_6half_tENS5_IJlSB_lEEESJ_SK_NS4_8TiledMMAINS4_8MMA_AtomIJNS4_4SM904GMMA25MMA_64x16x16_F32F16F16_SSILNSO_5MajorE0ELSQ_0ELNSO_7ScaleInE1ELSR_1EEEEEENS4_6LayoutINS5_IJNSA_ILi2EEESB_SB_EEENS5_IJSB_NSA_ILi0EEESX_EEEEENS5_IJNS4_10UnderscoreES10_S10_EEEEENS4_13SM90_TMA_LOADENS4_14ComposedLayoutINS4_7SwizzleILi2ELi4ELi3EEENS4_18smem_ptr_flag_bitsILi16EEENSU_INS5_IJNSA_ILi8EEESH_EEENS5_IJSH_SB_EEEEEEEvNS4_8identityES13_S1D_vS1E_EENS_8epilogue10collective6detail29Sm90TmaWarpSpecializedAdapterINS1H_15DefaultEpilogueISJ_SK_SK_NS1G_6thread17LinearCombinationISJ_Li1EffLNS1L_9ScaleType4KindE0ELNS_15FloatRoundStyleE2ESJ_EENS1_15EpilogueDefaultEEEEEvvEEEEvNT_6ParamsE)
        /*0008*/ 	.word	0x000000a8


	//----- nvinfo : EIATTR_FRAME_SIZE
	.align		4
.L_15:
        /*000c*/ 	.byte	0x04, 0x11
        /*000e*/ 	.short	(.L_17 - .L_16)
	.align		4
.L_16:
        /*0010*/ 	.word	index@(_ZN7cutlass13device_kernelINS_4gemm6kernel13GemmUniversalIN4cute5tupleIJiiiiEEENS1_10collective13CollectiveMmaINS1_34MainloopSm90TmaGmmaWarpSpecializedILi7ENS5_IJNS4_1CILi1EEESB_SB_EEENS1_35KernelTmaWarpSpecializedCooperativeEEENS5_IJNSA_ILi384EEENSA_ILi80EEENSA_ILi32EEEEEENS_6half_tENS5_IJlSB_lEEESJ_SK_NS4_8TiledMMAINS4_8MMA_AtomIJNS4_4SM904GMMA25MMA_64x16x16_F32F16F16_SSILNSO_5MajorE0ELSQ_0ELNSO_7ScaleInE1ELSR_1EEEEEENS4_6LayoutINS5_IJNSA_ILi2EEESB_SB_EEENS5_IJSB_NSA_ILi0EEESX_EEEEENS5_IJNS4_10UnderscoreES10_S10_EEEEENS4_13SM90_TMA_LOADENS4_14ComposedLayoutINS4_7SwizzleILi2ELi4ELi3EEENS4_18smem_ptr_flag_bitsILi16EEENSU_INS5_IJNSA_ILi8EEESH_EEENS5_IJSH_SB_EEEEEEEvNS4_8identityES13_S1D_vS1E_EENS_8epilogue10collective6detail29Sm90TmaWarpSpecializedAdapterINS1H_15DefaultEpilogueISJ_SK_SK_NS1G_6thread17LinearCombinationISJ_Li1EffLNS1L_9ScaleType4KindE0ELNS_15FloatRoundStyleE2ESJ_EENS1_15EpilogueDefaultEEEEEvvEEEEvNT_6ParamsE)
        /*0014*/ 	.word	0x00000000


	//----- nvinfo : EIATTR_MIN_STACK_SIZE
	.align		4
.L_17:
        /*0018*/ 	.byte	0x04, 0x12
        /*001a*/ 	.short	(.L_19 - .L_18)
	.align		4
.L_18:
        /*001c*/ 	.word	index@(_ZN7cutlass13device_kernelINS_4gemm6kernel13GemmUniversalIN4cute5tupleIJiiiiEEENS1_10collective13CollectiveMmaINS1_34MainloopSm90TmaGmmaWarpSpecializedILi7ENS5_IJNS4_1CILi1EEESB_SB_EEENS1_35KernelTmaWarpSpecializedCooperativeEEENS5_IJNSA_ILi384EEENSA_ILi80EEENSA_ILi32EEEEEENS_6half_tENS5_IJlSB_lEEESJ_SK_NS4_8TiledMMAINS4_8MMA_AtomIJNS4_4SM904GMMA25MMA_64x16x16_F32F16F16_SSILNSO_5MajorE0ELSQ_0ELNSO_7ScaleInE1ELSR_1EEEEEENS4_6LayoutINS5_IJNSA_ILi2EEESB_SB_EEENS5_IJSB_NSA_ILi0EEESX_EEEEENS5_IJNS4_10UnderscoreES10_S10_EEEEENS4_13SM90_TMA_LOADENS4_14ComposedLayoutINS4_7SwizzleILi2ELi4ELi3EEENS4_18smem_ptr_flag_bitsILi16EEENSU_INS5_IJNSA_ILi8EEESH_EEENS5_IJSH_SB_EEEEEEEvNS4_8identityES13_S1D_vS1E_EENS_8epilogue10collective6detail29Sm90TmaWarpSpecializedAdapterINS1H_15DefaultEpilogueISJ_SK_SK_NS1G_6thread17LinearCombinationISJ_Li1EffLNS1L_9ScaleType4KindE0ELNS_15FloatRoundStyleE2ESJ_EENS1_15EpilogueDefaultEEEEEvvEEEEvNT_6ParamsE)
        /*0020*/ 	.word	0x00000000
.L_19:


//--------------------- .nv.compat                --------------------------
	.section	.nv.compat,"",@"SHT_CUDA_COMPAT_INFO"
	.align	4
        /*0000*/ 	.byte	0x02, 0x09, 0x01, 0x00, 0x02, 0x02, 0x04, 0x00, 0x02, 0x05, 0x05, 0x00, 0x03, 0x07, 0x01, 0x01
        /*0010*/ 	.byte	0x02, 0x03, 0x01, 0x00, 0x02, 0x06, 0x01, 0x00, 0x04, 0x0b, 0x08, 0x00, 0x00, 0x00, 0x00, 0x00
        /*0020*/ 	.byte	0x00, 0x00, 0x00, 0x00


//--------------------- .nv.info._ZN7cutlass13device_kernelINS_4gemm6kernel13GemmUniversalIN4cute5tupleIJiiiiEEENS1_10collective13CollectiveMmaINS1_34MainloopSm90TmaGmmaWarpSpecializedILi7ENS5_IJNS4_1CILi1EEESB_SB_EEENS1_35KernelTmaWarpSpecializedCooperativeEEENS5_IJNSA_ILi384EEENSA_ILi80EEENSA_ILi32EEEEEENS_6half_tENS5_IJlSB_lEEESJ_SK_NS4_8TiledMMAINS4_8MMA_AtomIJNS4_4SM904GMMA25MMA_64x16x16_F32F16F16_SSILNSO_5MajorE0ELSQ_0ELNSO_7ScaleInE1ELSR_1EEEEEENS4_6LayoutINS5_IJNSA_ILi2EEESB_SB_EEENS5_IJSB_NSA_ILi0EEESX_EEEEENS5_IJNS4_10UnderscoreES10_S10_EEEEENS4_13SM90_TMA_LOADENS4_14ComposedLayoutINS4_7SwizzleILi2ELi4ELi3EEENS4_18smem_ptr_flag_bitsILi16EEENSU_INS5_IJNSA_ILi8EEESH_EEENS5_IJSH_SB_EEEEEEEvNS4_8identityES13_S1D_vS1E_EENS_8epilogue10collective6detail29Sm90TmaWarpSpecializedAdapterINS1H_15DefaultEpilogueISJ_SK_SK_NS1G_6thread17LinearCombinationISJ_Li1EffLNS1L_9ScaleType4KindE0ELNS_15FloatRoundStyleE2ESJ_EENS1_15EpilogueDefaultEEEEEvvEEEEvNT_6ParamsE --------------------------
	.section	.nv.info._ZN7cutlass13device_kernelINS_4gemm6kernel13GemmUniversalIN4cute5tupleIJiiiiEEENS1_10collective13CollectiveMmaINS1_34MainloopSm90TmaGmmaWarpSpecializedILi7ENS5_IJNS4_1CILi1EEESB_SB_EEENS1_35KernelTmaWarpSpecializedCooperativeEEENS5_IJNSA_ILi384EEENSA_ILi80EEENSA_ILi32EEEEEENS_6half_tENS5_IJlSB_lEEESJ_SK_NS4_8TiledMMAINS4_8MMA_AtomIJNS4_4SM904GMMA25MMA_64x16x16_F32F16F16_SSILNSO_5MajorE0ELSQ_0ELNSO_7ScaleInE1ELSR_1EEEEEENS4_6LayoutINS5_IJNSA_ILi2EEESB_SB_EEENS5_IJSB_NSA_ILi0EEESX_EEEEENS5_IJNS4_10UnderscoreES10_S10_EEEEENS4_13SM90_TMA_LOADENS4_14ComposedLayoutINS4_7SwizzleILi2ELi4ELi3EEENS4_18smem_ptr_flag_bitsILi16EEENSU_INS5_IJNSA_ILi8EEESH_EEENS5_IJSH_SB_EEEEEEEvNS4_8identityES13_S1D_vS1E_EENS_8epilogue10collective6detail29Sm90TmaWarpSpecializedAdapterINS1H_15DefaultEpilogueISJ_SK_SK_NS1G_6thread17LinearCombinationISJ_Li1EffLNS1L_9ScaleType4KindE0ELNS_15FloatRoundStyleE2ESJ_EENS1_15EpilogueDefaultEEEEEvvEEEEvNT_6ParamsE,"",@"SHT_CUDA_INFO"
	.sectionflags	@""
	.align	4


	//----- nvinfo : EIATTR_CUDA_API_VERSION
	.align		4
        /*0000*/ 	.byte	0x04, 0x37
        /*0002*/ 	.short	(.L_21 - .L_20)
.L_20:
        /*0004*/ 	.word	0x00000082


	//----- nvinfo : EIATTR_KPARAM_INFO
	.align		4
.L_21:
        /*0008*/ 	.byte	0x04, 0x17
        /*000a*/ 	.short	(.L_23 - .L_22)
.L_22:
        /*000c*/ 	.word	0x00000000
        /*0010*/ 	.short	0x0000
        /*0012*/ 	.short	0x0070
        /*0014*/ 	.byte	0x00, 0xf0, 0x01, 0x10


	//----- nvinfo : EIATTR_SPARSE_MMA_MASK
	.align		4
.L_23:
        /*0018*/ 	.byte	0x03, 0x50
        /*001a*/ 	.short	0x0000


	//----- nvinfo : EIATTR_MAXREG_COUNT
	.align		4
        /*001c*/ 	.byte	0x03, 0x1b
        /*001e*/ 	.short	0x00a8


	//----- nvinfo : EIATTR_NUM_BARRIERS
	.align		4
        /*0020*/ 	.byte	0x02, 0x4c
        /*0022*/ 	.byte	0x01
	.zero		1


	//----- nvinfo : EIATTR_EXTERNS
	.align		4
        /*0024*/ 	.byte	0x04, 0x0f
        /*0026*/ 	.short	(.L_25 - .L_24)


	//   ....[0]....
	.align		4
.L_24:
        /*0028*/ 	.word	index@(__assertfail)


	//----- nvinfo : EIATTR_MERCURY_ISA_VERSION
	.align		4
.L_25:
        /*002c*/ 	.byte	0x03, 0x5f
        /*002e*/ 	.short	0x0101


	//----- nvinfo : EIATTR_INT_WARP_WIDE_INSTR_OFFSETS
	.align		4
        /*0030*/ 	.byte	0x04, 0x31
        /*0032*/ 	.short	(.L_27 - .L_26)


	//   ....[0]....
.L_26:
        /*0034*/ 	.word	0x00000410


	//   ....[1]....
        /*0038*/ 	.word	0x00000440


	//   ....[2]....
        /*003c*/ 	.word	0x00000520


	//----- nvinfo : EIATTR_COOP_GROUP_MASK_REGIDS
	.align		4
.L_27:
        /*0040*/ 	.byte	0x04, 0x29
        /*0042*/ 	.short	(.L_29 - .L_28)


	//   ....[0]....
.L_28:
        /*0044*/ 	.word	0xffffffff


	//   ....[1]....
        /*0048*/ 	.word	0xffffffff


	//   ....[2]....
        /*004c*/ 	.word	0xffffffff


	//   ....[3]....
        /*0050*/ 	.word	0xffffffff


	//   ....[4]....
        /*0054*/ 	.word	0xffffffff


	//----- nvinfo : EIATTR_COOP_GROUP_INSTR_OFFSETS
	.align		4
.L_29:
        /*0058*/ 	.byte	0x04, 0x28
        /*005a*/ 	.short	(.L_31 - .L_30)


	//   ....[0]....
.L_30:
        /*005c*/ 	.word	0x00000060


	//   ....[1]....
        /*0060*/ 	.word	0x00000070


	//   ....[2]....
        /*0064*/ 	.word	0x00000130


	//   ....[3]....
        /*0068*/ 	.word	0x00000320


	//   ....[4]....
        /*006c*/ 	.word	0x00000fd0


	//----- nvinfo : EIATTR_REG_RECONFIG
	.align		4
.L_31:
        /*0070*/ 	.byte	0x01, 0x54
	.zero		2


	//----- nvinfo : EIATTR_SYSCALL_OFFSETS
	.align		4
        /*0074*/ 	.byte	0x04, 0x46
        /*0076*/ 	.short	(.L_33 - .L_32)


	//   ....[0]....
.L_32:
        /*0078*/ 	.word	0x00001190


	//----- nvinfo : EIATTR_MBARRIER_INSTR_OFFSETS
	.align		4
.L_33:
        /*007c*/ 	.byte	0x04, 0x39
        /*007e*/ 	.short	(.L_35 - .L_34)


	//   ....[0]....
.L_34:
        /*0080*/ 	.word	0x00000230
        /*0084*/ 	.word	0x000000ff
        /*0088*/ 	.word	0x00000000
        /*008c*/ 	.short	0x0100
        /*008e*/ 	.byte	0x08
	.zero		1


	//   ....[1]....
        /*0090*/ 	.word	0x00000240
        /*0094*/ 	.word	0x000000ff
        /*0098*/ 	.word	0x00000038
        /*009c*/ 	.short	0x0100
        /*009e*/ 	.byte	0x08
	.zero		1


	//   ....[2]....
        /*00a0*/ 	.word	0x00000250
        /*00a4*/ 	.word	0x000000ff
        /*00a8*/ 	.word	0x00000008
        /*00ac*/ 	.short	0x0100
        /*00ae*/ 	.byte	0x08
	.zero		1


	//   ....[3]....
        /*00b0*/ 	.word	0x00000260
        /*00b4*/ 	.word	0x000000ff
        /*00b8*/ 	.word	0x00000040
        /*00bc*/ 	.short	0x0100
        /*00be*/ 	.byte	0x08
	.zero		1


	//   ....[4]....
        /*00c0*/ 	.word	0x00000270
        /*00c4*/ 	.word	0x000000ff
        /*00c8*/ 	.word	0x00000010
        /*00cc*/ 	.short	0x0100
        /*00ce*/ 	.byte	0x08
	.zero		1


	//   ....[5]....
        /*00d0*/ 	.word	0x00000280
        /*00d4*/ 	.word	0x000000ff
        /*00d8*/ 	.word	0x00000048
        /*00dc*/ 	.short	0x0100
        /*00de*/ 	.byte	0x08
	.zero		1


	//   ....[6]....
        /*00e0*/ 	.word	0x00000290
        /*00e4*/ 	.word	0x000000ff
        /*00e8*/ 	.word	0x00000018
        /*00ec*/ 	.short	0x0100
        /*00ee*/ 	.byte	0x08
	.zero		1


	//   ....[7]....
        /*00f0*/ 	.word	0x000002a0
        /*00f4*/ 	.word	0x000000ff
        /*00f8*/ 	.word	0x00000050
        /*00fc*/ 	.short	0x0100
        /*00fe*/ 	.byte	0x08
	.zero		1


	//   ....[8]....
        /*0100*/ 	.word	0x000002b0
        /*0104*/ 	.word	0x000000ff
        /*0108*/ 	.word	0x00000020
        /*010c*/ 	.short	0x0100
        /*010e*/ 	.byte	0x08
	.zero		1


	//   ....[9]....
        /*0110*/ 	.word	0x000002c0
        /*0114*/ 	.word	0x000000ff
        /*0118*/ 	.word	0x00000058
        /*011c*/ 	.short	0x0100
        /*011e*/ 	.byte	0x08
	.zero		1


	//   ....[10]....
        /*0120*/ 	.word	0x000002d0
        /*0124*/ 	.word	0x000000ff
        /*0128*/ 	.word	0x00000028
        /*012c*/ 	.short	0x0100
        /*012e*/ 	.byte	0x08
	.zero		1


	//   ....[11]....
        /*0130*/ 	.word	0x000002e0
        /*0134*/ 	.word	0x000000ff
        /*0138*/ 	.word	0x00000060
        /*013c*/ 	.short	0x0100
        /*013e*/ 	.byte	0x08
	.zero		1


	//   ....[12]....
        /*0140*/ 	.word	0x000002f0
        /*0144*/ 	.word	0x000000ff
        /*0148*/ 	.word	0x00000030
        /*014c*/ 	.short	0x0100
        /*014e*/ 	.byte	0x08
	.zero		1


	//   ....[13]....
        /*0150*/ 	.word	0x00000300
        /*0154*/ 	.word	0x000000ff
        /*0158*/ 	.word	0x00000068
        /*015c*/ 	.short	0x0100
        /*015e*/ 	.byte	0x08
	.zero		1


	//   ....[14]....
        /*0160*/ 	.word	0x00000590
        /*0164*/ 	.word	0x000000ff
        /*0168*/ 	.word	0x00000080
        /*016c*/ 	.short	0x0100
        /*016e*/ 	.byte	0x06
	.zero		1


	//   ....[15]....
        /*0170*/ 	.word	0x000005f0
        /*0174*/ 	.word	0x000000ff
        /*0178*/ 	.word	0x00000088
        /*017c*/ 	.short	0x0100
        /*017e*/ 	.byte	0x06
	.zero		1


	//   ....[16]....
        /*0180*/ 	.word	0x00001210
        /*0184*/ 	.word	0x00000003
        /*0188*/ 	.word	0x00000000
        /*018c*/ 	.short	0x010a
        /*018e*/ 	.byte	0x3f
	.zero		1


	//   ....[17]....
        /*0190*/ 	.word	0x00001250
        /*0194*/ 	.word	0x00000003
        /*0198*/ 	.word	0x00000000
        /*019c*/ 	.short	0x010a
        /*019e*/ 	.byte	0x3f
	.zero		1


	//   ....[18]....
        /*01a0*/ 	.word	0x00001f10
        /*01a4*/ 	.word	0x000000ff
        /*01a8*/ 	.word	0x00000000
        /*01ac*/ 	.short	0x010a
        /*01ae*/ 	.byte	0x08
	.zero		1


	//   ....[19]....
        /*01b0*/ 	.word	0x00001f50
        /*01b4*/ 	.word	0x000000ff
        /*01b8*/ 	.word	0x00000000
        /*01bc*/ 	.short	0x010a
        /*01be*/ 	.byte	0x08
	.zero		1


	//   ....[20]....
        /*01c0*/ 	.word	0x00002b10
        /*01c4*/ 	.word	0x000000ff
        /*01c8*/ 	.word	0x00000000
        /*01cc*/ 	.short	0x0101
        /*01ce*/ 	.byte	0x08
	.zero		1


	//   ....[21]....
        /*01d0*/ 	.word	0x00002ce0
        /*01d4*/ 	.word	0x00000004
        /*01d8*/ 	.word	0x00000000
        /*01dc*/ 	.short	0x0101
        /*01de*/ 	.byte	0x3f
	.zero		1


	//   ....[22]....
        /*01e0*/ 	.word	0x0000bc70
        /*01e4*/ 	.word	0x0000000e
        /*01e8*/ 	.word	0x00000038
        /*01ec*/ 	.short	0x010a
        /*01ee*/ 	.byte	0x3f
	.zero		1


	//   ....[23]....
        /*01f0*/ 	.word	0x0000c050
        /*01f4*/ 	.word	0x00000006
        /*01f8*/ 	.word	0x00000088
        /*01fc*/ 	.short	0x0101
        /*01fe*/ 	.byte	0x3f
	.zero		1


	//   ....[24]....
        /*0200*/ 	.word	0x0000c740
        /*0204*/ 	.word	0x00000007
        /*0208*/ 	.word	0x00000000
        /*020c*/ 	.short	0x010a
        /*020e*/ 	.byte	0x3f
	.zero		1


	//   ....[25]....
        /*0210*/ 	.word	0x0000c7c0
        /*0214*/ 	.word	0x00000009
        /*0218*/ 	.word	0x00000000
        /*021c*/ 	.short	0x010a
        /*021e*/ 	.byte	0x3f
	.zero		1


	//   ....[26]....
        /*0220*/ 	.word	0x0000c850
        /*0224*/ 	.word	0x00000006
        /*0228*/ 	.word	0x00000000
        /*022c*/ 	.short	0x010a
        /*022e*/ 	.byte	0x3f
	.zero		1


	//   ....[27]....
        /*0230*/ 	.word	0x0000c8e0
        /*0234*/ 	.word	0x00000009
        /*0238*/ 	.word	0x00000000
        /*023c*/ 	.short	0x010a
        /*023e*/ 	.byte	0x3f
	.zero		1


	//   ....[28]....
        /*0240*/ 	.word	0x0000c970
        /*0244*/ 	.word	0x00000006
        /*0248*/ 	.word	0x00000000
        /*024c*/ 	.short	0x010a
        /*024e*/ 	.byte	0x3f
	.zero		1


	//   ....[29]....
        /*0250*/ 	.word	0x0000ca00
        /*0254*/ 	.word	0x00000009
        /*0258*/ 	.word	0x00000000
        /*025c*/ 	.short	0x010a
        /*025e*/ 	.byte	0x3f
	.zero		1


	//   ....[30]....
        /*0260*/ 	.word	0x0000ca90
        /*0264*/ 	.word	0x00000003
        /*0268*/ 	.word	0x00000000
        /*026c*/ 	.short	0x010a
        /*026e*/ 	.byte	0x3f
	.zero		1


	//   ....[31]....
        /*0270*/ 	.word	0x0000caf0
        /*0274*/ 	.word	0x00000003
        /*0278*/ 	.word	0x00000000
        /*027c*/ 	.short	0x010a
        /*027e*/ 	.byte	0x3f
	.zero		1


	//   ....[32]....
        /*0280*/ 	.word	0x0000cb50
        /*0284*/ 	.word	0x00000005
        /*0288*/ 	.word	0x00000000
        /*028c*/ 	.short	0x010a
        /*028e*/ 	.byte	0x3f
	.zero		1


	//   ....[33]....
        /*0290*/ 	.word	0x0000cc20
        /*0294*/ 	.word	0x0000000e
        /*0298*/ 	.word	0x00000038
        /*029c*/ 	.short	0x010a
        /*029e*/ 	.byte	0x3f
	.zero		1


	//   ....[34]....
        /*02a0*/ 	.word	0x0000ccf0
        /*02a4*/ 	.word	0x00000007
        /*02a8*/ 	.word	0x00000000
        /*02ac*/ 	.short	0x010a
        /*02ae*/ 	.byte	0x3f
	.zero		1


	//   ....[35]....
        /*02b0*/ 	.word	0x0000cd40
        /*02b4*/ 	.word	0x00000009
        /*02b8*/ 	.word	0x00000000
        /*02bc*/ 	.short	0x010a
        /*02be*/ 	.byte	0x3f
	.zero		1


	//   ....[36]....
        /*02c0*/ 	.word	0x0000cd90
        /*02c4*/ 	.word	0x00000006
        /*02c8*/ 	.word	0x00000000
        /*02cc*/ 	.short	0x010a
        /*02ce*/ 	.byte	0x3f
	.zero		1


	//   ....[37]....
        /*02d0*/ 	.word	0x0000cde0
        /*02d4*/ 	.word	0x00000009
        /*02d8*/ 	.word	0x00000000
        /*02dc*/ 	.short	0x010a
        /*02de*/ 	.byte	0x3f
	.zero		1


	//   ....[38]....
        /*02e0*/ 	.word	0x0000ce30
        /*02e4*/ 	.word	0x00000006
        /*02e8*/ 	.word	0x00000000
        /*02ec*/ 	.short	0x010a
        /*02ee*/ 	.byte	0x3f
	.zero		1


	//   ....[39]....
        /*02f0*/ 	.word	0x0000ce80
        /*02f4*/ 	.word	0x00000009
        /*02f8*/ 	.word	0x00000000
        /*02fc*/ 	.short	0x010a
        /*02fe*/ 	.byte	0x3f
	.zero		1


	//----- nvinfo : EIATTR_NUM_MBARRIERS
	.align		4
.L_35:
        /*0300*/ 	.byte	0x03, 0x38
        /*0302*/ 	.short	0x0010


	//----- nvinfo : EIATTR_EXIT_INSTR_OFFSETS
	.align		4
        /*0304*/ 	.byte	0x04, 0x1c
        /*0306*/ 	.short	(.L_37 - .L_36)


	//   ....[0]....
.L_36:
        /*0308*/ 	.word	0x00000640


	//   ....[1]....
        /*030c*/ 	.word	0x00000f00


	//   ....[2]....
        /*0310*/ 	.word	0x0000b2e0


	//   ....[3]....
        /*0314*/ 	.word	0x0000b910


	//   ....[4]....
        /*0318*/ 	.word	0x0000cae0


	//----- nvinfo : EIATTR_MAX_THREADS
	.align		4
.L_37:
        /*031c*/ 	.byte	0x04, 0x05
        /*031e*/ 	.short	(.L_39 - .L_38)
.L_38:
        /*0320*/ 	.word	0x00000180
        /*0324*/ 	.word	0x00000001
        /*0328*/ 	.word	0x00000001


	//----- nvinfo : EIATTR_CRS_STACK_SIZE
	.align		4
.L_39:
        /*032c*/ 	.byte	0x04, 0x1e
        /*032e*/ 	.short	(.L_41 - .L_40)
.L_40:
        /*0330*/ 	.word	0x00000000


	//----- nvinfo : EIATTR_CBANK_PARAM_SIZE
	.align		4
.L_41:
        /*0334*/ 	.byte	0x03, 0x19
        /*0336*/ 	.short	0x0470


	//----- nvinfo : EIATTR_PARAM_CBANK
	.align		4
        /*0338*/ 	.byte	0x04, 0x0a
        /*033a*/ 	.short	(.L_43 - .L_42)
	.align		4
.L_42:
        /*033c*/ 	.word	index@(.nv.constant0._ZN7cutlass13device_kernelINS_4gemm6kernel13GemmUniversalIN4cute5tupleIJiiiiEEENS1_10collective13CollectiveMmaINS1_34MainloopSm90TmaGmmaWarpSpecializedILi7ENS5_IJNS4_1CILi1EEESB_SB_EEENS1_35KernelTmaWarpSpecializedCooperativeEEENS5_IJNSA_ILi384EEENSA_ILi80EEENSA_ILi32EEEEEENS_6half_tENS5_IJlSB_lEEESJ_SK_NS4_8TiledMMAINS4_8MMA_AtomIJNS4_4SM904GMMA25MMA_64x16x16_F32F16F16_SSILNSO_5MajorE0ELSQ_0ELNSO_7ScaleInE1ELSR_1EEEEEENS4_6LayoutINS5_IJNSA_ILi2EEESB_SB_EEENS5_IJSB_NSA_ILi0EEESX_EEEEENS5_IJNS4_10UnderscoreES10_S10_EEEEENS4_13SM90_TMA_LOADENS4_14ComposedLayoutINS4_7SwizzleILi2ELi4ELi3EEENS4_18smem_ptr_flag_bitsILi16EEENSU_INS5_IJNSA_ILi8EEESH_EEENS5_IJSH_SB_EEEEEEEvNS4_8identityES13_S1D_vS1E_EENS_8epilogue10collective6detail29Sm90TmaWarpSpecializedAdapterINS1H_15DefaultEpilogueISJ_SK_SK_NS1G_6thread17LinearCombinationISJ_Li1EffLNS1L_9ScaleType4KindE0ELNS_15FloatRoundStyleE2ESJ_EENS1_15EpilogueDefaultEEEEEvvEEEEvNT_6ParamsE)
        /*0340*/ 	.short	0x0210
        /*0342*/ 	.short	0x0470


	//----- nvinfo : EIATTR_SW_WAR
	.align		4
.L_43:
        /*0344*/ 	.byte	0x04, 0x36
        /*0346*/ 	.short	(.L_45 - .L_44)
.L_44:
        /*0348*/ 	.word	0x00000008
.L_45:


//--------------------- .nv.callgraph             --------------------------
	.section	.nv.callgraph,"",@"SHT_CUDA_CALLGRAPH"
	.align	4
	.sectionentsize	8
	.align		4
        /*0000*/ 	.word	0x00000000
	.align		4
        /*0004*/ 	.word	0xffffffff
	.align		4
        /*0008*/ 	.word	index@(_ZN7cutlass13device_kernelINS_4gemm6kernel13GemmUniversalIN4cute5tupleIJiiiiEEENS1_10collective13CollectiveMmaINS1_34MainloopSm90TmaGmmaWarpSpecializedILi7ENS5_IJNS4_1CILi1EEESB_SB_EEENS1_35KernelTmaWarpSpecializedCooperativeEEENS5_IJNSA_ILi384EEENSA_ILi80EEENSA_ILi32EEEEEENS_6half_tENS5_IJlSB_lEEESJ_SK_NS4_8TiledMMAINS4_8MMA_AtomIJNS4_4SM904GMMA25MMA_64x16x16_F32F16F16_SSILNSO_5MajorE0ELSQ_0ELNSO_7ScaleInE1ELSR_1EEEEEENS4_6LayoutINS5_IJNSA_ILi2EEESB_SB_EEENS5_IJSB_NSA_ILi0EEESX_EEEEENS5_IJNS4_10UnderscoreES10_S10_EEEEENS4_13SM90_TMA_LOADENS4_14ComposedLayoutINS4_7SwizzleILi2ELi4ELi3EEENS4_18smem_ptr_flag_bitsILi16EEENSU_INS5_IJNSA_ILi8EEESH_EEENS5_IJSH_SB_EEEEEEEvNS4_8identityES13_S1D_vS1E_EENS_8epilogue10collective6detail29Sm90TmaWarpSpecializedAdapterINS1H_15DefaultEpilogueISJ_SK_SK_NS1G_6thread17LinearCombinationISJ_Li1EffLNS1L_9ScaleType4KindE0ELNS_15FloatRoundStyleE2ESJ_EENS1_15EpilogueDefaultEEEEEvvEEEEvNT_6ParamsE)
	.align		4
        /*000c*/ 	.word	index@(__assertfail)
	.align		4
        /*0010*/ 	.word	0x00000000
	.align		4
        /*0014*/ 	.word	0xfffffffe
	.align		4
        /*0018*/ 	.word	0x00000000
	.align		4
        /*001c*/ 	.word	0xfffffffd
	.align		4
        /*0020*/ 	.word	0x00000000
	.align		4
        /*0024*/ 	.word	0xfffffffc


//--------------------- .nv.constant4             --------------------------
	.section	.nv.constant4,"a",@progbits
	.align	8
	.align		8
.nv.constant4:
        /*0000*/ 	.dword	__assertfail
	.align		8
        /*0008*/ 	.dword	__unnamed_1
	.align		8
        /*0010*/ 	.dword	_ZN39_INTERNAL_1499a32c_4_k_cu_3872d2d5_28264cuda3std3__45__cpo5beginE
	.align		8
        /*0018*/ 	.dword	_ZN39_INTERNAL_1499a32c_4_k_cu_3872d2d5_28264cuda3std3__45__cpo3endE
	.align		8
        /*0020*/ 	.dword	_ZN39_INTERNAL_1499a32c_4_k_cu_3872d2d5_28264cuda3std3__45__cpo6cbeginE
	.align		8
        /*0028*/ 	.dword	_ZN39_INTERNAL_1499a32c_4_k_cu_3872d2d5_28264cuda3std3__45__cpo4cendE
	.align		8
        /*0030*/ 	.dword	_ZN39_INTERNAL_1499a32c_4_k_cu_3872d2d5_28264cuda3std3__441_GLOBAL__N__1499a32c_4_k_cu_3872d2d5_28266ignoreE
	.align		8
        /*0038*/ 	.dword	_ZN39_INTERNAL_1499a32c_4_k_cu_3872d2d5_28264cuda3std3__419piecewise_constructE
	.align		8
        /*0040*/ 	.dword	_ZN39_INTERNAL_1499a32c_4_k_cu_3872d2d5_28264cuda3std3__48in_placeE
	.align		8
        /*0048*/ 	.dword	_ZN39_INTERNAL_1499a32c_4_k_cu_3872d2d5_28264cuda3std6ranges3__45__cpo4swapE
	.align		8
        /*0050*/ 	.dword	_ZN39_INTERNAL_1499a32c_4_k_cu_3872d2d5_28264cuda3std6ranges3__45__cpo9iter_moveE
	.align		8
        /*0058*/ 	.dword	_ZN39_INTERNAL_1499a32c_4_k_cu_3872d2d5_28264cute7productE
	.align		8
        /*0060*/ 	.dword	_ZN39_INTERNAL_1499a32c_4_k_cu_3872d2d5_28264cute1_E
	.align		8
        /*0068*/ 	.dword	$str$22
	.align		8
        /*0070*/ 	.dword	$str$23


//--------------------- .text._ZN7cutlass13device_kernelINS_4gemm6kernel13GemmUniversalIN4cute5tupleIJiiiiEEENS1_10collective13CollectiveMmaINS1_34MainloopSm90TmaGmmaWarpSpecializedILi7ENS5_IJNS4_1CILi1EEESB_SB_EEENS1_35KernelTmaWarpSpecializedCooperativeEEENS5_IJNSA_ILi384EEENSA_ILi80EEENSA_ILi32EEEEEENS_6half_tENS5_IJlSB_lEEESJ_SK_NS4_8TiledMMAINS4_8MMA_AtomIJNS4_4SM904GMMA25MMA_64x16x16_F32F16F16_SSILNSO_5MajorE0ELSQ_0ELNSO_7ScaleInE1ELSR_1EEEEEENS4_6LayoutINS5_IJNSA_ILi2EEESB_SB_EEENS5_IJSB_NSA_ILi0EEESX_EEEEENS5_IJNS4_10UnderscoreES10_S10_EEEEENS4_13SM90_TMA_LOADENS4_14ComposedLayoutINS4_7SwizzleILi2ELi4ELi3EEENS4_18smem_ptr_flag_bitsILi16EEENSU_INS5_IJNSA_ILi8EEESH_EEENS5_IJSH_SB_EEEEEEEvNS4_8identityES13_S1D_vS1E_EENS_8epilogue10collective6detail29Sm90TmaWarpSpecializedAdapterINS1H_15DefaultEpilogueISJ_SK_SK_NS1G_6thread17LinearCombinationISJ_Li1EffLNS1L_9ScaleType4KindE0ELNS_15FloatRoundStyleE2ESJ_EENS1_15EpilogueDefaultEEEEEvvEEEEvNT_6ParamsE --------------------------
	.section	.text._ZN7cutlass13device_kernelINS_4gemm6kernel13GemmUniversalIN4cute5tupleIJiiiiEEENS1_10collective13CollectiveMmaINS1_34MainloopSm90TmaGmmaWarpSpecializedILi7ENS5_IJNS4_1CILi1EEESB_SB_EEENS1_35KernelTmaWarpSpecializedCooperativeEEENS5_IJNSA_ILi384EEENSA_ILi80EEENSA_ILi32EEEEEENS_6half_tENS5_IJlSB_lEEESJ_SK_NS4_8TiledMMAINS4_8MMA_AtomIJNS4_4SM904GMMA25MMA_64x16x16_F32F16F16_SSILNSO_5MajorE0ELSQ_0ELNSO_7ScaleInE1ELSR_1EEEEEENS4_6LayoutINS5_IJNSA_ILi2EEESB_SB_EEENS5_IJSB_NSA_ILi0EEESX_EEEEENS5_IJNS4_10UnderscoreES10_S10_EEEEENS4_13SM90_TMA_LOADENS4_14ComposedLayoutINS4_7SwizzleILi2ELi4ELi3EEENS4_18smem_ptr_flag_bitsILi16EEENSU_INS5_IJNSA_ILi8EEESH_EEENS5_IJSH_SB_EEEEEEEvNS4_8identityES13_S1D_vS1E_EENS_8epilogue10collective6detail29Sm90TmaWarpSpecializedAdapterINS1H_15DefaultEpilogueISJ_SK_SK_NS1G_6thread17LinearCombinationISJ_Li1EffLNS1L_9ScaleType4KindE0ELNS_15FloatRoundStyleE2ESJ_EENS1_15EpilogueDefaultEEEEEvvEEEEvNT_6ParamsE,"ax",@progbits
	.align	128
.text._ZN7cutlass13device_kernelINS_4gemm6kernel13GemmUniversalIN4cute5tupleIJiiiiEEENS1_10collective13CollectiveMmaINS1_34MainloopSm90TmaGmmaWarpSpecializedILi7ENS5_IJNS4_1CILi1EEESB_SB_EEENS1_35KernelTmaWarpSpecializedCooperativeEEENS5_IJNSA_ILi384EEENSA_ILi80EEENSA_ILi32EEEEEENS_6half_tENS5_IJlSB_lEEESJ_SK_NS4_8TiledMMAINS4_8MMA_AtomIJNS4_4SM904GMMA25MMA_64x16x16_F32F16F16_SSILNSO_5MajorE0ELSQ_0ELNSO_7ScaleInE1ELSR_1EEEEEENS4_6LayoutINS5_IJNSA_ILi2EEESB_SB_EEENS5_IJSB_NSA_ILi0EEESX_EEEEENS5_IJNS4_10UnderscoreES10_S10_EEEEENS4_13SM90_TMA_LOADENS4_14ComposedLayoutINS4_7SwizzleILi2ELi4ELi3EEENS4_18smem_ptr_flag_bitsILi16EEENSU_INS5_IJNSA_ILi8EEESH_EEENS5_IJSH_SB_EEEEEEEvNS4_8identityES13_S1D_vS1E_EENS_8epilogue10collective6detail29Sm90TmaWarpSpecializedAdapterINS1H_15DefaultEpilogueISJ_SK_SK_NS1G_6thread17LinearCombinationISJ_Li1EffLNS1L_9ScaleType4KindE0ELNS_15FloatRoundStyleE2ESJ_EENS1_15EpilogueDefaultEEEEEvvEEEEvNT_6ParamsE:
        .type           _ZN7cutlass13device_kernelINS_4gemm6kernel13GemmUniversalIN4cute5tupleIJiiiiEEENS1_10collective13CollectiveMmaINS1_34MainloopSm90TmaGmmaWarpSpecializedILi7ENS5_IJNS4_1CILi1EEESB_SB_EEENS1_35KernelTmaWarpSpecializedCooperativeEEENS5_IJNSA_ILi384EEENSA_ILi80EEENSA_ILi32EEEEEENS_6half_tENS5_IJlSB_lEEESJ_SK_NS4_8TiledMMAINS4_8MMA_AtomIJNS4_4SM904GMMA25MMA_64x16x16_F32F16F16_SSILNSO_5MajorE0ELSQ_0ELNSO_7ScaleInE1ELSR_1EEEEEENS4_6LayoutINS5_IJNSA_ILi2EEESB_SB_EEENS5_IJSB_NSA_ILi0EEESX_EEEEENS5_IJNS4_10UnderscoreES10_S10_EEEEENS4_13SM90_TMA_LOADENS4_14ComposedLayoutINS4_7SwizzleILi2ELi4ELi3EEENS4_18smem_ptr_flag_bitsILi16EEENSU_INS5_IJNSA_ILi8EEESH_EEENS5_IJSH_SB_EEEEEEEvNS4_8identityES13_S1D_vS1E_EENS_8epilogue10collective6detail29Sm90TmaWarpSpecializedAdapterINS1H_15DefaultEpilogueISJ_SK_SK_NS1G_6thread17LinearCombinationISJ_Li1EffLNS1L_9ScaleType4KindE0ELNS_15FloatRoundStyleE2ESJ_EENS1_15EpilogueDefaultEEEEEvvEEEEvNT_6ParamsE,@function
        .size           _ZN7cutlass13device_kernelINS_4gemm6kernel13GemmUniversalIN4cute5tupleIJiiiiEEENS1_10collective13CollectiveMmaINS1_34MainloopSm90TmaGmmaWarpSpecializedILi7ENS5_IJNS4_1CILi1EEESB_SB_EEENS1_35KernelTmaWarpSpecializedCooperativeEEENS5_IJNSA_ILi384EEENSA_ILi80EEENSA_ILi32EEEEEENS_6half_tENS5_IJlSB_lEEESJ_SK_NS4_8TiledMMAINS4_8MMA_AtomIJNS4_4SM904GMMA25MMA_64x16x16_F32F16F16_SSILNSO_5MajorE0ELSQ_0ELNSO_7ScaleInE1ELSR_1EEEEEENS4_6LayoutINS5_IJNSA_ILi2EEESB_SB_EEENS5_IJSB_NSA_ILi0EEESX_EEEEENS5_IJNS4_10UnderscoreES10_S10_EEEEENS4_13SM90_TMA_LOADENS4_14ComposedLayoutINS4_7SwizzleILi2ELi4ELi3EEENS4_18smem_ptr_flag_bitsILi16EEENSU_INS5_IJNSA_ILi8EEESH_EEENS5_IJSH_SB_EEEEEEEvNS4_8identityES13_S1D_vS1E_EENS_8epilogue10collective6detail29Sm90TmaWarpSpecializedAdapterINS1H_15DefaultEpilogueISJ_SK_SK_NS1G_6thread17LinearCombinationISJ_Li1EffLNS1L_9ScaleType4KindE0ELNS_15FloatRoundStyleE2ESJ_EENS1_15EpilogueDefaultEEEEEvvEEEEvNT_6ParamsE,(.L_x_306 - _ZN7cutlass13device_kernelINS_4gemm6kernel13GemmUniversalIN4cute5tupleIJiiiiEEENS1_10collective13CollectiveMmaINS1_34MainloopSm90TmaGmmaWarpSpecializedILi7ENS5_IJNS4_1CILi1EEESB_SB_EEENS1_35KernelTmaWarpSpecializedCooperativeEEENS5_IJNSA_ILi384EEENSA_ILi80EEENSA_ILi32EEEEEENS_6half_tENS5_IJlSB_lEEESJ_SK_NS4_8TiledMMAINS4_8MMA_AtomIJNS4_4SM904GMMA25MMA_64x16x16_F32F16F16_SSILNSO_5MajorE0ELSQ_0ELNSO_7ScaleInE1ELSR_1EEEEEENS4_6LayoutINS5_IJNSA_ILi2EEESB_SB_EEENS5_IJSB_NSA_ILi0EEESX_EEEEENS5_IJNS4_10UnderscoreES10_S10_EEEEENS4_13SM90_TMA_LOADENS4_14ComposedLayoutINS4_7SwizzleILi2ELi4ELi3EEENS4_18smem_ptr_flag_bitsILi16EEENSU_INS5_IJNSA_ILi8EEESH_EEENS5_IJSH_SB_EEEEEEEvNS4_8identityES13_S1D_vS1E_EENS_8epilogue10collective6detail29Sm90TmaWarpSpecializedAdapterINS1H_15DefaultEpilogueISJ_SK_SK_NS1G_6thread17LinearCombinationISJ_Li1EffLNS1L_9ScaleType4KindE0ELNS_15FloatRoundStyleE2ESJ_EENS1_15EpilogueDefaultEEEEEvvEEEEvNT_6ParamsE)
        .other          _ZN7cutlass13device_kernelINS_4gemm6kernel13GemmUniversalIN4cute5tupleIJiiiiEEENS1_10collective13CollectiveMmaINS1_34MainloopSm90TmaGmmaWarpSpecializedILi7ENS5_IJNS4_1CILi1EEESB_SB_EEENS1_35KernelTmaWarpSpecializedCooperativeEEENS5_IJNSA_ILi384EEENSA_ILi80EEENSA_ILi32EEEEEENS_6half_tENS5_IJlSB_lEEESJ_SK_NS4_8TiledMMAINS4_8MMA_AtomIJNS4_4SM904GMMA25MMA_64x16x16_F32F16F16_SSILNSO_5MajorE0ELSQ_0ELNSO_7ScaleInE1ELSR_1EEEEEENS4_6LayoutINS5_IJNSA_ILi2EEESB_SB_EEENS5_IJSB_NSA_ILi0EEESX_EEEEENS5_IJNS4_10UnderscoreES10_S10_EEEEENS4_13SM90_TMA_LOADENS4_14ComposedLayoutINS4_7SwizzleILi2ELi4ELi3EEENS4_18smem_ptr_flag_bitsILi16EEENSU_INS5_IJNSA_ILi8EEESH_EEENS5_IJSH_SB_EEEEEEEvNS4_8identityES13_S1D_vS1E_EENS_8epilogue10collective6detail29Sm90TmaWarpSpecializedAdapterINS1H_15DefaultEpilogueISJ_SK_SK_NS1G_6thread17LinearCombinationISJ_Li1EffLNS1L_9ScaleType4KindE0ELNS_15FloatRoundStyleE2ESJ_EENS1_15EpilogueDefaultEEEEEvvEEEEvNT_6ParamsE,@"STO_CUDA_ENTRY STV_DEFAULT"
_ZN7cutlass13device_kernelINS_4gemm6kernel13GemmUniversalIN4cute5tupleIJiiiiEEENS1_10collective13CollectiveMmaINS1_34MainloopSm90TmaGmmaWarpSpecializedILi7ENS5_IJNS4_1CILi1EEESB_SB_EEENS1_35KernelTmaWarpSpecializedCooperativeEEENS5_IJNSA_ILi384EEENSA_ILi80EEENSA_ILi32EEEEEENS_6half_tENS5_IJlSB_lEEESJ_SK_NS4_8TiledMMAINS4_8MMA_AtomIJNS4_4SM904GMMA25MMA_64x16x16_F32F16F16_SSILNSO_5MajorE0ELSQ_0ELNSO_7ScaleInE1ELSR_1EEEEEENS4_6LayoutINS5_IJNSA_ILi2EEESB_SB_EEENS5_IJSB_NSA_ILi0EEESX_EEEEENS5_IJNS4_10UnderscoreES10_S10_EEEEENS4_13SM90_TMA_LOADENS4_14ComposedLayoutINS4_7SwizzleILi2ELi4ELi3EEENS4_18smem_ptr_flag_bitsILi16EEENSU_INS5_IJNSA_ILi8EEESH_EEENS5_IJSH_SB_EEEEEEEvNS4_8identityES13_S1D_vS1E_EENS_8epilogue10collective6detail29Sm90TmaWarpSpecializedAdapterINS1H_15DefaultEpilogueISJ_SK_SK_NS1G_6thread17LinearCombinationISJ_Li1EffLNS1L_9ScaleType4KindE0ELNS_15FloatRoundStyleE2ESJ_EENS1_15EpilogueDefaultEEEEEvvEEEEvNT_6ParamsE:
[----:B------:R-:W0:Y:S01]  /*0000*/  LDC R1, c[0x0][0x28] ;  /* 0x00000a00ff017b82 */ /* 0x000e220000000800 */
[----:B------:R-:W1:Y:S01]  /*0010*/  S2R R18, SR_TID.X ;  /* 0x0000000000127919 */ /* 0x000e620000002100 */
[----:B------:R-:W-:Y:S01]  /*0020*/  ELECT P0, URZ, PT ;  /* 0x00000000003f782f */ /* 0x000fe20003800000 */
[----:B------:R-:W-:Y:S01]  /*0030*/  BSSY B0, `(.L_x_0) ;  /* 0x000000f000007945 */ /* 0x000fe20003800000 */
[--C-:B-1----:R-:W-:Y:S02]  /*0040*/  SHF.R.U32.HI R0, RZ, 0x5, R18.reuse ;  /* 0x00000005ff007819 */ /* 0x102fe40000011612 */
[----:B------:R-:W-:-:S03]  /*0050*/  SHF.R.U32.HI R22, RZ, 0x7, R18 ;  /* 0x00000007ff167819 */ /* 0x000fc60000011612 */
[----:B------:R-:W1:Y:S04]  /*0060*/  SHFL.IDX PT, R5, R0, RZ, 0x1f ;  /* 0x00001fff00057589 */ /* 0x000e6800000e0000 */
[----:B------:R2:W3:Y:S01]  /*0070*/  SHFL.IDX PT, R8, R22, RZ, 0x1f ;  /* 0x00001fff16087589 */ /* 0x0004e200000e0000 */
[----:B-1----:R-:W-:-:S13]  /*0080*/  ISETP.NE.OR P0, PT, R5, RZ, !P0 ;  /* 0x000000ff0500720c */ /* 0x002fda0004705670 */
[----:B0-23--:R-:W-:Y:S05]  /*0090*/  @P0 BRA `(.L_x_1) ;  /* 0x0000000000200947 */ /* 0x00dfea0003800000 */
[----:B------:R-:W-:Y:S02]  /*00a0*/  ULDC.64 UR4, c[0x0][0x198] ;  /* 0x0000660000047ab9 */ /* 0x000fe40000000a00 */
[----:B------:R-:W-:Y:S02]  /*00b0*/  UIADD3 UR6, UP0, UR4, 0xf0, URZ ;  /* 0x000000f004067890 */ /* 0x000fe4000ff1e03f */
[----:B------:R-:W-:Y:S02]  /*00c0*/  UIADD3 UR4, UP1, UR4, 0x1f0, URZ ;  /* 0x000001f004047890 */ /* 0x000fe4000ff3e03f */
[----:B------:R-:W-:Y:S02]  /*00d0*/  UIADD3.X UR7, URZ, UR5, URZ, UP0, !UPT ;  /* 0x000000053f077290 */ /* 0x000fe400087fe43f */
[----:B------:R-:W-:-:S07]  /*00e0*/  UIADD3.X UR5, URZ, UR5, URZ, UP1, !UPT ;  /* 0x000000053f057290 */ /* 0x000fce0008ffe43f */
[----:B------:R0:W-:Y:S02]  /*00f0*/  UTMACCTL.PF [UR6] ;  /* 0x00000000060079b9 */ /* 0x0001e40008040000 */
[----:B------:R0:W-:Y:S02]  /*0100*/  UTMACCTL.PF [UR4] ;  /* 0x00000000040079b9 */ /* 0x0001e40008040000 */
[----:B0-----:R-:W-:Y:S01]  /*0110*/  NOP ;  /* 0x0000000000007918 */ /* 0x001fe20000000000 */
.L_x_1:
[----:B------:R-:W-:Y:S05]  /*0120*/  BSYNC B0 ;  /* 0x0000000000007941 */ /* 0x000fea0003800000 */
.L_x_0:
[----:B------:R-:W0:Y:S02]  /*0130*/  SHFL.IDX PT, R2, R0, RZ, 0x1f ;  /* 0x00001fff00027589 */ /* 0x000e2400000e0000 */
[----:B0-----:R-:W-:-:S13]  /*0140*/  ISETP.NE.AND P0, PT, R2, RZ, PT ;  /* 0x000000ff0200720c */ /* 0x001fda0003f05270 */
[----:B------:R-:W-:Y:S05]  /*0150*/  @P0 BRA `(.L_x_2) ;  /* 0x0000000000700947 */ /* 0x000fea0003800000 */
[----:B------:R-:W0:Y:S01]  /*0160*/  S2UR UR8, SR_CgaCtaId ;  /* 0x00000000000879c3 */ /* 0x000e220000008800 */
[----:B------:R-:W-:Y:S01]  /*0170*/  UMOV UR4, 0x400 ;  /* 0x0000040000047882 */ /* 0x000fe20000000000 */
[----:B------:R-:W-:Y:S01]  /*0180*/  UMOV UR5, 0x1 ;  /* 0x0000000100057882 */ /* 0x000fe20000000000 */
[----:B------:R-:W-:Y:S01]  /*0190*/  UMOV UR6, 0x100 ;  /* 0x0000010000067882 */ /* 0x000fe20000000000 */
[----:B------:R-:W-:Y:S01]  /*01a0*/  ELECT P0, URZ, PT ;  /* 0x00000000003f782f */ /* 0x000fe20003800000 */
[----:B------:R-:W-:-:S04]  /*01b0*/  UIADD3 UR6, -UR6, 0x100000, URZ ;  /* 0x0010000006067890 */ /* 0x000fc8000fffe13f */
[----:B------:R-:W-:Y:S02]  /*01c0*/  USHF.L.U32 UR7, UR6, 0xb, URZ ;  /* 0x0000000b06077899 */ /* 0x000fe4000800063f */
[----:B------:R-:W-:Y:S02]  /*01d0*/  USHF.L.U32 UR6, UR6, 0x1, URZ ;  /* 0x0000000106067899 */ /* 0x000fe4000800063f */
[----:B0-----:R-:W-:Y:S02]  /*01e0*/  ULEA UR8, UR8, UR4, 0x18 ;  /* 0x0000000408087291 */ /* 0x001fe4000f8ec03f */
[----:B------:R-:W-:-:S04]  /*01f0*/  UIADD3 UR4, -UR5, 0x100000, URZ ;  /* 0x0010000005047890 */ /* 0x000fc8000fffe13f */
[----:B------:R-:W-:Y:S02]  /*0200*/  USHF.L.U32 UR5, UR4, 0xb, URZ ;  /* 0x0000000b04057899 */ /* 0x000fe4000800063f */
[----:B------:R-:W-:Y:S01]  /*0210*/  USHF.L.U32 UR4, UR4, 0x1, URZ ;  /* 0x0000000104047899 */ /* 0x000fe2000800063f */
[----:B------:R-:W0:Y:S11]  /*0220*/  FENCE.VIEW.ASYNC.S ;  /* 0x00000000000073c6 */ /* 0x000e360000000000 */
[----:B0-----:R0:W1:Y:S01]  /*0230*/  SYNCS.EXCH.64 URZ, [UR8], UR4 ;  /* 0x00000004083f75b2 */ /* 0x0010620008000100 */
[----:B------:R0:W2:Y:S01]  /*0240*/  SYNCS.EXCH.64 URZ, [UR8+0x38], UR6 ;  /* 0x00003806083f75b2 */ /* 0x0000a20008000100 */
[----:B------:R0:W3:Y:S01]  /*0250*/  SYNCS.EXCH.64 URZ, [UR8+0x8], UR4 ;  /* 0x00000804083f75b2 */ /* 0x0000e20008000100 */
[----:B------:R0:W4:Y:S01]  /*0260*/  SYNCS.EXCH.64 URZ, [UR8+0x40], UR6 ;  /* 0x00004006083f75b2 */ /* 0x0001220008000100 */
[----:B------:R0:W0:Y:S01]  /*0270*/  SYNCS.EXCH.64 URZ, [UR8+0x10], UR4 ;  /* 0x00001004083f75b2 */ /* 0x0000220008000100 */
        /* <DEDUP_REMOVED lines=9> */
[----:B------:R-:W-:Y:S01]  /*0310*/  NOP ;  /* 0x0000000000007918 */ /* 0x000fe20000000000 */
.L_x_2:
[----:B------:R-:W5:Y:S01]  /*0320*/  SHFL.IDX PT, R0, R0, RZ, 0x1f ;  /* 0x00001fff00007589 */ /* 0x000f6200000e0000 */
[----:B------:R-:W-:Y:S01]  /*0330*/  ELECT P0, URZ, PT ;  /* 0x00000000003f782f */ /* 0x000fe20003800000 */
[----:B------:R-:W1:Y:S01]  /*0340*/  LDC R2, c[0x0][0x65c] ;  /* 0x00019700ff027b82 */ /* 0x000e620000000800 */
[----:B------:R-:W-:Y:S01]  /*0350*/  SHF.R.S32.HI R6, RZ, 0x1f, R5 ;  /* 0x0000001fff067819 */ /* 0x000fe20000011405 */
[----:B------:R-:W2:Y:S01]  /*0360*/  S2R R3, SR_CTAID.Y ;  /* 0x0000000000037919 */ /* 0x000ea20000002600 */
[----:B0-----:R-:W-:Y:S01]  /*0370*/  UMOV UR4, 0x20 ;  /* 0x0000002000047882 */ /* 0x001fe20000000000 */
[----:B------:R-:W-:Y:S01]  /*0380*/  ISETP.NE.AND P2, PT, R8, RZ, PT ;  /* 0x000000ff0800720c */ /* 0x000fe20003f45270 */
[----:B------:R-:W-:Y:S01]  /*0390*/  NOP ;  /* 0x0000000000007918 */ /* 0x000fe20000000000 */
[----:B------:R-:W0:Y:S01]  /*03a0*/  S2R R4, SR_CTAID.X ;  /* 0x0000000000047919 */ /* 0x000e220000002500 */
[----:B------:R-:W-:Y:S01]  /*03b0*/  LEA.HI R6, R6, R5, RZ, 0x2 ;  /* 0x0000000506067211 */ /* 0x000fe200078f10ff */
[----:B------:R-:W-:Y:S01]  /*03c0*/  NOP ;  /* 0x0000000000007918 */ /* 0x000fe20000000000 */
[----:B-----5:R-:W-:-:S02]  /*03d0*/  ISETP.NE.OR P0, PT, R0, RZ, !P0 ;  /* 0x000000ff0000720c */ /* 0x020fc40004705670 */
[----:B-1----:R-:W-:-:S04]  /*03e0*/  ISETP.NE.AND P3, PT, R2, 0x1, PT ;  /* 0x000000010200780c */ /* 0x002fc80003f65270 */
[----:B------:R-:W-:Y:S02]  /*03f0*/  P2R R0, PR, RZ, 0x8 ;  /* 0x00000008ff007803 */ /* 0x000fe40000000000 */
[----:B------:R-:W-:-:S05]  /*0400*/  LOP3.LUT R0, R6, 0xfffffffc, RZ, 0xc0, !PT ;  /* 0xfffffffc06007812 */ /* 0x000fca00078ec0ff */
[----:B------:R-:W-:Y:S01]  /*0410*/  VOTEU.ALL UP0, P0 ;  /* 0x00000000003f7886 */ /* 0x000fe20000000000 */
[----:B------:R-:W-:Y:S01]  /*0420*/  IMAD.IADD R0, R5, 0x1, -R0 ;  /* 0x0000000105007824 */ /* 0x000fe200078e0a00 */
[----:B------:R-:W0:Y:S01]  /*0430*/  @P3 LDC R17, c[0x0][0x10] ;  /* 0x00000400ff113b82 */ /* 0x000e220000000800 */
[----:B------:R-:W-:Y:S01]  /*0440*/  VOTEU.ALL UP1, P0 ;  /* 0x00000000003f7886 */ /* 0x000fe20000020000 */
[----:B--2---:R-:W-:Y:S01]  /*0450*/  @P3 IMAD.MOV.U32 R6, RZ, RZ, R3 ;  /* 0x000000ffff063224 */ /* 0x004fe200078e0003 */
[----:B------:R-:W-:Y:S01]  /*0460*/  @!UP0 UMOV UR6, 0x400 ;  /* 0x0000040000068882 */ /* 0x000fe20000000000 */
[----:B------:R-:W-:-:S04]  /*0470*/  @!UP0 UIADD3 UR4, -UR4, 0x100000, URZ ;  /* 0x0010000004048890 */ /* 0x000fc8000fffe13f */
[----:B------:R-:W-:Y:S02]  /*0480*/  @!UP0 USHF.L.U32 UR5, UR4, 0xb, URZ ;  /* 0x0000000b04058899 */ /* 0x000fe4000800063f */
[----:B------:R-:W-:Y:S01]  /*0490*/  @!UP0 USHF.L.U32 UR4, UR4, 0x1, URZ ;  /* 0x0000000104048899 */ /* 0x000fe2000800063f */
[----:B------:R-:W-:Y:S02]  /*04a0*/  @P3 IMAD.MOV.U32 R7, RZ, RZ, RZ ;  /* 0x000000ffff073224 */ /* 0x000fe400078e00ff */
[----:B------:R-:W-:Y:S01]  /*04b0*/  IMAD.MOV.U32 R5, RZ, RZ, RZ ;  /* 0x000000ffff057224 */ /* 0x000fe200078e00ff */
[----:B------:R-:W1:Y:S01]  /*04c0*/  @!UP0 S2UR UR7, SR_CgaCtaId ;  /* 0x00000000000789c3 */ /* 0x000e620000008800 */
[----:B------:R-:W-:-:S07]  /*04d0*/  @P3 IMAD.MOV.U32 R11, RZ, RZ, RZ ;  /* 0x000000ffff0b3224 */ /* 0x000fce00078e00ff */
[----:B------:R-:W2:Y:S01]  /*04e0*/  @!P3 LDC R9, c[0x0][0xc] ;  /* 0x00000300ff09bb82 */ /* 0x000ea20000000800 */
[----:B0-----:R-:W-:-:S04]  /*04f0*/  @P3 IMAD.WIDE.U32 R16, R4, R17, R6 ;  /* 0x0000001104103225 */ /* 0x001fc800078e0006 */
[----:B------:R-:W-:Y:S01]  /*0500*/  @P3 IMAD.IADD R17, R17, 0x1, R11 ;  /* 0x0000000111113824 */ /* 0x000fe200078e020b */
[----:B-1----:R-:W-:Y:S01]  /*0510*/  @!UP0 ULEA UR6, UR7, UR6, 0x18 ;  /* 0x0000000607068291 */ /* 0x002fe2000f8ec03f */
[----:B------:R-:W-:Y:S01]  /*0520*/  VOTEU.ALL UP0, P0 ;  /* 0x00000000003f7886 */ /* 0x000fe20000000000 */
[----:B------:R-:W-:-:S04]  /*0530*/  ISETP.NE.AND P0, PT, R0, 0x3, PT ;  /* 0x000000030000780c */ /* 0x000fc80003f05270 */
[----:B------:R-:W-:Y:S01]  /*0540*/  ISETP.EQ.OR P0, PT, R0, RZ, !P0 ;  /* 0x000000ff0000720c */ /* 0x000fe20004702670 */
[----:B--2---:R-:W-:-:S03]  /*0550*/  @!P3 IMAD.WIDE.U32 R6, R9, R3, R4 ;  /* 0x000000030906b225 */ /* 0x004fc600078e0004 */
[C---:B------:R-:W-:Y:S01]  /*0560*/  ISETP.EQ.AND P0, PT, R8.reuse, RZ, P0 ;  /* 0x000000ff0800720c */ /* 0x040fe20000702270 */
[----:B------:R-:W-:Y:S01]  /*0570*/  VIADD R8, R8, 0xffffffff ;  /* 0xffffffff08087836 */ /* 0x000fe20000000000 */
[----:B------:R-:W0:Y:S02]  /*0580*/  FENCE.VIEW.ASYNC.S ;  /* 0x00000000000073c6 */ /* 0x000e240000000000 */
[----:B0-----:R0:W3:Y:S01]  /*0590*/  @!UP0 SYNCS.EXCH.64 URZ, [UR6+0x80], UR4 ;  /* 0x00008004063f85b2 */ /* 0x0010e20008000100 */
[----:B------:R-:W-:Y:S01]  /*05a0*/  @!P3 IMAD.MOV.U32 R16, RZ, RZ, R6 ;  /* 0x000000ffff10b224 */ /* 0x000fe200078e0006 */
[----:B------:R-:W-:Y:S01]  /*05b0*/  SEL R19, RZ, 0x1, !P0 ;  /* 0x00000001ff137807 */ /* 0x000fe20004000000 */
[----:B------:R-:W-:Y:S01]  /*05c0*/  @!P3 IMAD.MOV.U32 R17, RZ, RZ, R7 ;  /* 0x000000ffff11b224 */ /* 0x000fe200078e0007 */
[----:B------:R-:W-:-:S04]  /*05d0*/  ISETP.GE.U32.AND P1, PT, R8, 0x2, PT ;  /* 0x000000020800780c */ /* 0x000fc80003f26070 */
[----:B------:R-:W-:Y:S01]  /*05e0*/  SEL R19, R19, 0x2, P1 ;  /* 0x0000000213137807 */ /* 0x000fe20000800000 */
[----:B------:R0:W3:Y:S01]  /*05f0*/  @!UP1 SYNCS.EXCH.64 URZ, [UR6+0x88], UR4 ;  /* 0x00008804063f95b2 */ /* 0x0000e20008000100 */
[----:B------:R-:W-:Y:S01]  /*0600*/  NOP ;  /* 0x0000000000007918 */ /* 0x000fe20000000000 */
[----:B---34-:R-:W-:Y:S06]  /*0610*/  BAR.SYNC.DEFER_BLOCKING 0x0 ;  /* 0x0000000000007b1d */ /* 0x018fec0000010000 */
[----:B------:R-:W-:Y:S05]  /*0620*/  @!P2 BRA `(.L_x_3) ;  /* 0x000000ac0030a947 */ /* 0x000fea0003800000 */
[----:B------:R-:W-:-:S13]  /*0630*/  ISETP.GT.U32.AND P0, PT, R8, 0x1, PT ;  /* 0x000000010800780c */ /* 0x000fda0003f04070 */
[----:B0-----:R-:W-:Y:S05]  /*0640*/  @P0 EXIT ;  /* 0x000000000000094d */ /* 0x001fea0003800000 */
[----:B------:R-:W-:Y:S01]  /*0650*/  ULDC.64 UR4, c[0x0][0x650] ;  /* 0x0001940000047ab9 */ /* 0x000fe20000000a00 */
[----:B------:R-:W-:Y:S01]  /*0660*/  PRMT R0, RZ, 0x7610, R0 ;  /* 0x00007610ff007816 */ /* 0x000fe20000000000 */
[----:B------:R-:W-:Y:S01]  /*0670*/  IMAD.MOV.U32 R146, RZ, RZ, -0x1 ;  /* 0xffffffffff927424 */ /* 0x000fe200078e00ff */
[----:B------:R-:W-:Y:S01]  /*0680*/  ISETP.GE.U32.AND P0, PT, R16, UR4, PT ;  /* 0x0000000410007c0c */ /* 0x000fe2000bf06070 */
[----:B------:R-:W-:Y:S02]  /*0690*/  IMAD.MOV.U32 R147, RZ, RZ, -0x1 ;  /* 0xffffffffff937424 */ /* 0x000fe400078e00ff */
[----:B------:R-:W-:Y:S01]  /*06a0*/  IMAD.MOV.U32 R23, RZ, RZ, -0x1 ;  /* 0xffffffffff177424 */ /* 0x000fe200078e00ff */
[----:B------:R-:W-:-:S13]  /*06b0*/  ISETP.GE.U32.AND.EX P0, PT, R17, UR5, PT, P0 ;  /* 0x0000000511007c0c */ /* 0x000fda000bf06100 */
[----:B------:R-:W-:Y:S05]  /*06c0*/  @P0 BRA `(.L_x_4) ;  /* 0x0000000400540947 */ /* 0x000fea0003800000 */
[----:B------:R-:W0:Y:S01]  /*06d0*/  LDC.64 R14, c[0x0][0x628] ;  /* 0x00018a00ff0e7b82 */ /* 0x000e220000000a00 */
[----:B------:R-:W-:Y:S02]  /*06e0*/  IMAD.MOV.U32 R6, RZ, RZ, R16 ;  /* 0x000000ffff067224 */ /* 0x000fe400078e0010 */
[----:B------:R-:W-:-:S05]  /*06f0*/  IMAD.MOV.U32 R7, RZ, RZ, R17 ;  /* 0x000000ffff077224 */ /* 0x000fca00078e0011 */
[----:B------:R-:W1:Y:S08]  /*0700*/  LDC R0, c[0x0][0x630] ;  /* 0x00018c00ff007b82 */ /* 0x000e700000000800 */
[----:B------:R-:W2:Y:S01]  /*0710*/  LDC.64 R20, c[0x0][0x620] ;  /* 0x00018800ff147b82 */ /* 0x000ea20000000a00 */
[----:B0-----:R-:W-:-:S04]  /*0720*/  ISETP.NE.U32.AND P0, PT, R14, RZ, PT ;  /* 0x000000ff0e00720c */ /* 0x001fc80003f05070 */
[----:B------:R-:W-:-:S13]  /*0730*/  ISETP.NE.AND.EX P0, PT, R15, RZ, PT, P0 ;  /* 0x000000ff0f00720c */ /* 0x000fda0003f05300 */
[----:B-12---:R-:W-:Y:S05]  /*0740*/  @!P0 BRA `(.L_x_5) ;  /* 0x0000000000288947 */ /* 0x006fea0003800000 */
[----:B------:R-:W0:Y:S02]  /*0750*/  LDC R11, c[0x0][0x634] ;  /* 0x00018d00ff0b7b82 */ /* 0x000e240000000800 */
[----:B0-----:R-:W-:-:S05]  /*0760*/  IADD3 R11, P0, R16, R11, RZ ;  /* 0x0000000b100b7210 */ /* 0x001fca0007f1e0ff */
[----:B------:R-:W-:-:S04]  /*0770*/  IMAD.X R13, RZ, RZ, R17, P0 ;  /* 0x000000ffff0d7224 */ /* 0x000fc800000e0611 */
[----:B------:R-:W-:-:S04]  /*0780*/  IMAD.WIDE.U32 R6, R13, R14, RZ ;  /* 0x0000000e0d067225 */ /* 0x000fc800078e00ff */
[----:B------:R-:W-:-:S04]  /*0790*/  IMAD.WIDE.U32 R8, P0, R11, R15, R6 ;  /* 0x0000000f0b087225 */ /* 0x000fc80007800006 */
[----:B------:R-:W-:Y:S01]  /*07a0*/  IMAD.WIDE.U32 R6, R11, R14, RZ ;  /* 0x0000000e0b067225 */ /* 0x000fe200078e00ff */
[----:B------:R-:W-:-:S03]  /*07b0*/  IADD3.X R11, RZ, RZ, RZ, P0, !PT ;  /* 0x000000ffff0b7210 */ /* 0x000fc600007fe4ff */
[----:B------:R-:W-:Y:S01]  /*07c0*/  IMAD.MOV.U32 R10, RZ, RZ, R9 ;  /* 0x000000ffff0a7224 */ /* 0x000fe200078e0009 */
[----:B------:R-:W-:-:S05]  /*07d0*/  IADD3 RZ, P0, R7, R8, RZ ;  /* 0x0000000807ff7210 */ /* 0x000fca0007f1e0ff */
[----:B------:R-:W-:-:S08]  /*07e0*/  IMAD.WIDE.U32.X R6, R13, R15, R10, P0 ;  /* 0x0000000f0d067225 */ /* 0x000fd000000e040a */
.L_x_5:
[-CC-:B------:R-:W-:Y:S01]  /*07f0*/  SHF.R.U64 R23, R6, R0.reuse, R7.reuse ;  /* 0x0000000006177219 */ /* 0x180fe20000001207 */
[----:B------:R-:W0:Y:S01]  /*0800*/  LDC R10, c[0x0][0x618] ;  /* 0x00018600ff0a7b82 */ /* 0x000e220000000800 */
[----:B------:R-:W-:Y:S01]  /*0810*/  SHF.R.U32.HI R5, RZ, R0, R7 ;  /* 0x00000000ff057219 */ /* 0x000fe20000011607 */
[----:B------:R-:W-:Y:S01]  /*0820*/  ULDC UR4, c[0x0][0x150] ;  /* 0x0000540000047ab9 */ /* 0x000fe20000000800 */
[----:B------:R-:W-:Y:S02]  /*0830*/  IADD3 R9, P0, RZ, -R23, RZ ;  /* 0x80000017ff097210 */ /* 0x000fe40007f1e0ff */
[----:B------:R-:W-:-:S03]  /*0840*/  I2FP.F32.U32 R0, R4 ;  /* 0x0000000400007245 */ /* 0x000fc60000201000 */
[----:B------:R-:W1:Y:S01]  /*0850*/  LDC.64 R28, c[0x0][0x640] ;  /* 0x00019000ff1c7b82 */ /* 0x000e620000000a00 */
[----:B------:R-:W-:Y:S02]  /*0860*/  IMAD.X R11, RZ, RZ, ~R5, P0 ;  /* 0x000000ffff0b7224 */ /* 0x000fe400000e0e05 */
[----:B------:R-:W-:Y:S01]  /*0870*/  FMUL R0, R0, UR4 ;  /* 0x0000000400007c20 */ /* 0x000fe20008400000 */
[----:B------:R-:W-:Y:S01]  /*0880*/  IMAD.WIDE.U32 R6, R9, R20, R16 ;  /* 0x0000001409067225 */ /* 0x000fe200078e0010 */
[----:B------:R-:W-:-:S03]  /*0890*/  ULDC UR4, c[0x0][0x154] ;  /* 0x0000550000047ab9 */ /* 0x000fc60000000800 */
[----:B------:R-:W-:Y:S01]  /*08a0*/  IMAD R8, R11, R20, RZ ;  /* 0x000000140b087224 */ /* 0x000fe200078e02ff */
[----:B------:R-:W2:Y:S01]  /*08b0*/  LDC R5, c[0x0][0x144] ;  /* 0x00005100ff057b82 */ /* 0x000ea20000000800 */
[----:B------:R-:W3:Y:S02]  /*08c0*/  F2I.U32.TRUNC.NTZ R0, R0 ;  /* 0x0000000000007305 */ /* 0x000ee4000020f000 */
[----:B------:R-:W-:-:S04]  /*08d0*/  IMAD R9, R9, R21, R8 ;  /* 0x0000001509097224 */ /* 0x000fc800078e0208 */
[----:B------:R-:W-:Y:S01]  /*08e0*/  IMAD.IADD R7, R7, 0x1, R9 ;  /* 0x0000000107077824 */ /* 0x000fe200078e0209 */
[----:B------:R-:W4:Y:S01]  /*08f0*/  LDC R12, c[0x0][0x608] ;  /* 0x00018200ff0c7b82 */ /* 0x000f220000000800 */
[----:B------:R-:W-:-:S03]  /*0900*/  IMAD.MOV.U32 R9, RZ, RZ, -0x1 ;  /* 0xffffffffff097424 */ /* 0x000fc600078e00ff */
[-CC-:B0-----:R-:W-:Y:S02]  /*0910*/  SHF.R.U64 R20, R6, R10.reuse, R7.reuse ;  /* 0x0000000a06147219 */ /* 0x181fe40000001207 */
[----:B------:R-:W-:Y:S02]  /*0920*/  I2FP.F32.U32 R6, R3 ;  /* 0x0000000300067245 */ /* 0x000fe40000201000 */
[----:B------:R-:W0:Y:S01]  /*0930*/  LDC R26, c[0x0][0x658] ;  /* 0x00019600ff1a7b82 */ /* 0x000e220000000800 */
[----:B-1----:R-:W-:Y:S01]  /*0940*/  ISETP.NE.U32.AND P0, PT, R28, RZ, PT ;  /* 0x000000ff1c00720c */ /* 0x002fe20003f05070 */
[----:B---3--:R-:W-:Y:S01]  /*0950*/  IMAD.MOV R8, RZ, RZ, -R0 ;  /* 0x000000ffff087224 */ /* 0x008fe200078e0a00 */
[----:B------:R-:W-:Y:S01]  /*0960*/  SHF.R.U32.HI R7, RZ, R10, R7 ;  /* 0x0000000aff077219 */ /* 0x000fe20000011607 */
[----:B------:R-:W-:Y:S01]  /*0970*/  FMUL R6, R6, UR4 ;  /* 0x0000000406067c20 */ /* 0x000fe20008400000 */
[----:B------:R-:W-:-:S03]  /*0980*/  ISETP.NE.AND.EX P0, PT, R29, RZ, PT, P0 ;  /* 0x000000ff1d00720c */ /* 0x000fc60003f05300 */
[----:B------:R-:W1:Y:S01]  /*0990*/  LDC R14, c[0x0][0x148] ;  /* 0x00005200ff0e7b82 */ /* 0x000e620000000800 */
[----:B--2---:R-:W-:-:S07]  /*09a0*/  IMAD R0, R5, R8, R4 ;  /* 0x0000000805007224 */ /* 0x004fce00078e0204 */
[----:B------:R-:W2:Y:S01]  /*09b0*/  LDC R24, c[0x0][0x600] ;  /* 0x00018000ff187b82 */ /* 0x000ea20000000800 */
[-CC-:B----4-:R-:W-:Y:S02]  /*09c0*/  SHF.R.U64 R30, R20, R12.reuse, R7.reuse ;  /* 0x0000000c141e7219 */ /* 0x190fe40000001207 */
[----:B------:R-:W-:Y:S01]  /*09d0*/  SHF.R.U32.HI R5, RZ, R12, R7 ;  /* 0x0000000cff057219 */ /* 0x000fe20000011607 */
[----:B------:R-:W-:Y:S01]  /*09e0*/  IMAD.MOV.U32 R7, RZ, RZ, 0x1 ;  /* 0x00000001ff077424 */ /* 0x000fe200078e00ff */
[----:B------:R3:W4:Y:S03]  /*09f0*/  F2I.U32.TRUNC.NTZ R12, R6 ;  /* 0x00000006000c7305 */ /* 0x000726000020f000 */
[----:B------:R-:W1:Y:S01]  /*0a00*/  LDC R15, c[0x0][0x648] ;  /* 0x00019200ff0f7b82 */ /* 0x000e620000000800 */
[-C--:B0-----:R-:W-:Y:S02]  /*0a10*/  SHF.L.U32 R4, R9, R26.reuse, RZ ;  /* 0x0000001a09047219 */ /* 0x081fe400000006ff */
[----:B------:R-:W-:-:S02]  /*0a20*/  SHF.R.U64 R32, R30, R26, R5 ;  /* 0x0000001a1e207219 */ /* 0x000fc40000001205 */
[----:B------:R-:W-:Y:S02]  /*0a30*/  LOP3.LUT R11, RZ, R4, RZ, 0x33, !PT ;  /* 0x00000004ff0b7212 */ /* 0x000fe400078e33ff */
[-C--:B------:R-:W-:Y:S01]  /*0a40*/  SHF.R.U32.HI R5, RZ, R26.reuse, R5 ;  /* 0x0000001aff057219 */ /* 0x080fe20000011605 */
[----:B------:R-:W0:Y:S01]  /*0a50*/  LDC R21, c[0x0][0x638] ;  /* 0x00018e00ff157b82 */ /* 0x000e220000000800 */
[----:B------:R-:W-:Y:S01]  /*0a60*/  SHF.L.U32 R10, R7, R26, RZ ;  /* 0x0000001a070a7219 */ /* 0x000fe200000006ff */
[----:B------:R-:W-:-:S06]  /*0a70*/  IMAD.MOV.U32 R4, RZ, RZ, R32 ;  /* 0x000000ffff047224 */ /* 0x000fcc00078e0020 */
[----:B------:R-:W0:Y:S01]  /*0a80*/  LDC R146, c[0x0][0x610] ;  /* 0x00018400ff927b82 */ /* 0x000e220000000800 */
[----:B---34-:R-:W-:Y:S05]  /*0a90*/  @!P0 BRA `(.L_x_6) ;  /* 0x0000000000288947 */ /* 0x018fea0003800000 */
[----:B------:R-:W3:Y:S02]  /*0aa0*/  LDC R9, c[0x0][0x64c] ;  /* 0x00019300ff097b82 */ /* 0x000ee40000000800 */
[----:B---3--:R-:W-:-:S05]  /*0ab0*/  IADD3 R9, P0, R32, R9, RZ ;  /* 0x0000000920097210 */ /* 0x008fca0007f1e0ff */
[----:B------:R-:W-:-:S04]  /*0ac0*/  IMAD.X R13, RZ, RZ, R5, P0 ;  /* 0x000000ffff0d7224 */ /* 0x000fc800000e0605 */
[----:B------:R-:W-:-:S04]  /*0ad0*/  IMAD.WIDE.U32 R4, R13, R28, RZ ;  /* 0x0000001c0d047225 */ /* 0x000fc800078e00ff */
[----:B------:R-:W-:-:S04]  /*0ae0*/  IMAD.WIDE.U32 R6, P0, R9, R29, R4 ;  /* 0x0000001d09067225 */ /* 0x000fc80007800004 */
[----:B------:R-:W-:-:S04]  /*0af0*/  IMAD.WIDE.U32 R4, R9, R28, RZ ;  /* 0x0000001c09047225 */ /* 0x000fc800078e00ff */
[----:B------:R-:W-:Y:S01]  /*0b00*/  IMAD.X R9, RZ, RZ, RZ, P0 ;  /* 0x000000ffff097224 */ /* 0x000fe200000e06ff */
[----:B------:R-:W-:Y:S01]  /*0b10*/  IADD3 RZ, P0, R5, R6, RZ ;  /* 0x0000000605ff7210 */ /* 0x000fe20007f1e0ff */
[----:B------:R-:W-:-:S04]  /*0b20*/  IMAD.MOV.U32 R8, RZ, RZ, R7 ;  /* 0x000000ffff087224 */ /* 0x000fc800078e0007 */
[----:B------:R-:W-:-:S08]  /*0b30*/  IMAD.WIDE.U32.X R4, R13, R29, R8, P0 ;  /* 0x0000001d0d047225 */ /* 0x000fd000000e0408 */
.L_x_6:
[----:B-1----:R-:W-:Y:S01]  /*0b40*/  SHF.R.U64 R4, R4, R15, R5 ;  /* 0x0000000f04047219 */ /* 0x002fe20000001205 */
[----:B--2---:R-:W-:Y:S01]  /*0b50*/  VIADD R5, R24, 0xffffffff ;  /* 0xffffffff18057836 */ /* 0x004fe20000000000 */
[----:B------:R-:W-:Y:S01]  /*0b60*/  LOP3.LUT R11, R30, R11, RZ, 0xc0, !PT ;  /* 0x0000000b1e0b7212 */ /* 0x000fe200078ec0ff */
[----:B------:R-:W-:Y:S02]  /*0b70*/  IMAD.MOV R12, RZ, RZ, -R12 ;  /* 0x000000ffff0c7224 */ /* 0x000fe400078e0a0c */
[----:B------:R-:W-:Y:S01]  /*0b80*/  IMAD.MOV R6, RZ, RZ, -R4 ;  /* 0x000000ffff067224 */ /* 0x000fe200078e0a04 */
[----:B------:R-:W-:Y:S01]  /*0b90*/  LOP3.LUT R5, R20, R5, RZ, 0xc0, !PT ;  /* 0x0000000514057212 */ /* 0x000fe200078ec0ff */
[----:B------:R-:W-:Y:S02]  /*0ba0*/  @P3 IMAD R0, R14, R12, R3 ;  /* 0x0000000c0e003224 */ /* 0x000fe400078e0203 */
[----:B------:R-:W-:Y:S02]  /*0bb0*/  IMAD R11, R10, R4, R11 ;  /* 0x000000040a0b7224 */ /* 0x000fe400078e020b */
[----:B0-----:R-:W-:-:S02]  /*0bc0*/  IMAD R3, R6, R21, R32 ;  /* 0x0000001506037224 */ /* 0x001fc400078e0220 */
[----:B------:R-:W-:Y:S02]  /*0bd0*/  IMAD R146, R11, R146, R0 ;  /* 0x000000920b927224 */ /* 0x000fe400078e0200 */
[----:B------:R-:W-:Y:S02]  /*0be0*/  IMAD R3, R3, R24, R5 ;  /* 0x0000001803037224 */ /* 0x000fe400078e0205 */
[----:B------:R-:W-:-:S03]  /*0bf0*/  IMAD.MOV.U32 R0, RZ, RZ, 0x1 ;  /* 0x00000001ff007424 */ /* 0x000fc600078e00ff */
[----:B------:R-:W-:Y:S02]  /*0c00*/  SEL R147, R3, R146, !P3 ;  /* 0x0000009203937207 */ /* 0x000fe40005800000 */
[----:B------:R-:W-:-:S07]  /*0c10*/  SEL R146, R146, R3, !P3 ;  /* 0x0000000392927207 */ /* 0x000fce0005800000 */
.L_x_4:
[----:B------:R-:W-:-:S08]  /*0c20*/  NOP ;  /* 0x0000000000007918 */ /* 0x000fd00000000000 */
[----:B------:R-:W0:Y:S02]  /*0c30*/  USETMAXREG.TRY_ALLOC.CTAPOOL UP0, 0xe8 ;  /* 0x000000e8000079c8 */ /* 0x000e240008000600 */
[----:B0-----:R-:W-:-:S13]  /*0c40*/  PLOP3.LUT P0, PT, PT, PT, UP0, 0x80, 0x0 ;  /* 0x000000000000781c */ /* 0x001fda0003f0f008 */
[----:B------:R-:W-:Y:S05]  /*0c50*/  @!P0 BRA `(.L_x_4) ;  /* 0xfffffffc00f08947 */ /* 0x000fea000383ffff */
[----:B------:R-:W-:Y:S01]  /*0c60*/  ULDC.64 UR4, c[0x0][0x598] ;  /* 0x0001660000047ab9 */ /* 0x000fe20000000a00 */
[----:B------:R-:W-:Y:S01]  /*0c70*/  ULDC.64 UR40, c[0x0][0x208] ;  /* 0x0000820000287ab9 */ /* 0x000fe20000000a00 */
[----:B------:R-:W-:-:S04]  /*0c80*/  ISETP.NE.U32.AND P0, PT, RZ, UR4, PT ;  /* 0x00000004ff007c0c */ /* 0x000fc8000bf05070 */
[----:B------:R-:W-:-:S13]  /*0c90*/  ISETP.NE.AND.EX P0, PT, RZ, UR5, PT, P0 ;  /* 0x00000005ff007c0c */ /* 0x000fda000bf05300 */
[----:B------:R-:W-:Y:S05]  /*0ca0*/  @!P0 BRA `(.L_x_7) ;  /* 0x00000000001c8947 */ /* 0x000fea0003800000 */
[----:B------:R-:W0:Y:S02]  /*0cb0*/  LDC.64 R4, c[0x0][0x598] ;  /* 0x00016600ff047b82 */ /* 0x000e240000000a00 */
[----:B0-----:R-:W2:Y:S02]  /*0cc0*/  LDG.E.64 R4, desc[UR40][R4.64] ;  /* 0x0000002804047981 */ /* 0x001ea4000c1e1b00 */
[----:B--2---:R-:W-:-:S04]  /*0cd0*/  ISETP.NE.U32.AND P0, PT, R4, RZ, PT ;  /* 0x000000ff0400720c */ /* 0x004fc80003f05070 */
[----:B------:R-:W-:-:S13]  /*0ce0*/  ISETP.NE.AND.EX P0, PT, R5, RZ, PT, P0 ;  /* 0x000000ff0500720c */ /* 0x000fda0003f05300 */
[----:B------:R-:W-:Y:S05]  /*0cf0*/  @!P0 BRA `(.L_x_7) ;  /* 0x0000000000088947 */ /* 0x000fea0003800000 */
[----:B------:R0:W5:Y:S01]  /*0d00*/  LD.E R145, desc[UR40][R4.64] ;  /* 0x0000002804917980 */ /* 0x000162000c101900 */
[----:B------:R-:W-:Y:S05]  /*0d10*/  BRA `(.L_x_8) ;  /* 0x0000000000247947 */ /* 0x000fea0003800000 */
.L_x_7:
[----:B------:R-:W-:Y:S02]  /*0d20*/  ULDC.64 UR4, c[0x0][0x588] ;  /* 0x0001620000047ab9 */ /* 0x000fe40000000a00 */
[----:B------:R-:W-:-:S04]  /*0d30*/  ISETP.NE.U32.AND P0, PT, RZ, UR4, PT ;  /* 0x00000004ff007c0c */ /* 0x000fc8000bf05070 */
[----:B------:R-:W-:-:S13]  /*0d40*/  ISETP.NE.AND.EX P0, PT, RZ, UR5, PT, P0 ;  /* 0x00000005ff007c0c */ /* 0x000fda000bf05300 */
[----:B------:R-:W-:Y:S05]  /*0d50*/  @!P0 BRA `(.L_x_9) ;  /* 0x00000000000c8947 */ /* 0x000fea0003800000 */
[----:B------:R-:W0:Y:S02]  /*0d60*/  LDC.64 R4, c[0x0][0x588] ;  /* 0x00016200ff047b82 */ /* 0x000e240000000a00 */
[----:B0-----:R1:W5:Y:S01]  /*0d70*/  LDG.E R145, desc[UR40][R4.64] ;  /* 0x0000002804917981 */ /* 0x001362000c1e1900 */
[----:B------:R-:W-:Y:S05]  /*0d80*/  BRA `(.L_x_8) ;  /* 0x0000000000087947 */ /* 0x000fea0003800000 */
.L_x_9:
[----:B------:R-:W-:Y:S02]  /*0d90*/  ULDC UR4, c[0x0][0x580] ;  /* 0x0001600000047ab9 */ /* 0x000fe40000000800 */
[----:B------:R-:W-:-:S07]  /*0da0*/  MOV R145, UR4 ;  /* 0x0000000400917c02 */ /* 0x000fce0008000f00 */
.L_x_8:
[----:B------:R-:W-:Y:S02]  /*0db0*/  ULDC.64 UR4, c[0x0][0x5a0] ;  /* 0x0001680000047ab9 */ /* 0x000fe40000000a00 */
[----:B------:R-:W-:-:S04]  /*0dc0*/  ISETP.NE.U32.AND P0, PT, RZ, UR4, PT ;  /* 0x00000004ff007c0c */ /* 0x000fc8000bf05070 */
[----:B------:R-:W-:-:S13]  /*0dd0*/  ISETP.NE.AND.EX P0, PT, RZ, UR5, PT, P0 ;  /* 0x00000005ff007c0c */ /* 0x000fda000bf05300 */
[----:B------:R-:W-:Y:S05]  /*0de0*/  @!P0 BRA `(.L_x_10) ;  /* 0x00000000001c8947 */ /* 0x000fea0003800000 */
[----:B01----:R-:W0:Y:S02]  /*0df0*/  LDC.64 R4, c[0x0][0x5a0] ;  /* 0x00016800ff047b82 */ /* 0x003e240000000a00 */
[----:B0-----:R-:W2:Y:S02]  /*0e00*/  LDG.E.64 R4, desc[UR40][R4.64] ;  /* 0x0000002804047981 */ /* 0x001ea4000c1e1b00 */
[----:B--2---:R-:W-:-:S04]  /*0e10*/  ISETP.NE.U32.AND P0, PT, R4, RZ, PT ;  /* 0x000000ff0400720c */ /* 0x004fc80003f05070 */
[----:B------:R-:W-:-:S13]  /*0e20*/  ISETP.NE.AND.EX P0, PT, R5, RZ, PT, P0 ;  /* 0x000000ff0500720c */ /* 0x000fda0003f05300 */
[----:B------:R-:W-:Y:S05]  /*0e30*/  @!P0 BRA `(.L_x_10) ;  /* 0x0000000000088947 */ /* 0x000fea0003800000 */
[----:B------:R0:W5:Y:S01]  /*0e40*/  LD.E R144, desc[UR40][R4.64] ;  /* 0x0000002804907980 */ /* 0x000162000c101900 */
[----:B------:R-:W-:Y:S05]  /*0e50*/  BRA `(.L_x_11) ;  /* 0x0000000000247947 */ /* 0x000fea0003800000 */
.L_x_10:
[----:B------:R-:W-:Y:S02]  /*0e60*/  ULDC.64 UR4, c[0x0][0x590] ;  /* 0x0001640000047ab9 */ /* 0x000fe40000000a00 */
[----:B------:R-:W-:-:S04]  /*0e70*/  ISETP.NE.U32.AND P0, PT, RZ, UR4, PT ;  /* 0x00000004ff007c0c */ /* 0x000fc8000bf05070 */
[----:B------:R-:W-:-:S13]  /*0e80*/  ISETP.NE.AND.EX P0, PT, RZ, UR5, PT, P0 ;  /* 0x00000005ff007c0c */ /* 0x000fda000bf05300 */
[----:B------:R-:W-:Y:S05]  /*0e90*/  @!P0 BRA `(.L_x_12) ;  /* 0x00000000000c8947 */ /* 0x000fea0003800000 */
[----:B01----:R-:W0:Y:S02]  /*0ea0*/  LDC.64 R4, c[0x0][0x590] ;  /* 0x00016400ff047b82 */ /* 0x003e240000000a00 */
[----:B0-----:R1:W5:Y:S01]  /*0eb0*/  LDG.E R144, desc[UR40][R4.64] ;  /* 0x0000002804907981 */ /* 0x001362000c1e1900 */
[----:B------:R-:W-:Y:S05]  /*0ec0*/  BRA `(.L_x_11) ;  /* 0x0000000000087947 */ /* 0x000fea0003800000 */
.L_x_12:
[----:B------:R-:W-:Y:S02]  /*0ed0*/  ULDC UR4, c[0x0][0x584] ;  /* 0x0001610000047ab9 */ /* 0x000fe40000000800 */
[----:B------:R-:W-:-:S07]  /*0ee0*/  IMAD.U32 R144, RZ, RZ, UR4 ;  /* 0x00000004ff907e24 */ /* 0x000fce000f8e00ff */
.L_x_11:
[----:B------:R-:W-:-:S13]  /*0ef0*/  LOP3.LUT P0, RZ, R0, 0xff, RZ, 0xc0, !PT ;  /* 0x000000ff00ff7812 */ /* 0x000fda000780c0ff */
[----:B------:R-:W-:Y:S05]  /*0f00*/  @!P0 EXIT ;  /* 0x000000000000894d */ /* 0x000fea0003800000 */
[----:B------:R-:W-:Y:S01]  /*0f10*/  ULDC UR4, c[0x0][0x28c] ;  /* 0x0000a30000047ab9 */ /* 0x000fe20000000800 */
[----:B------:R-:W-:Y:S01]  /*0f20*/  LOP3.LUT R162, R19, 0x1, RZ, 0xfc, !PT ;  /* 0x0000000113a27812 */ /* 0x000fe200078efcff */
[----:B------:R-:W-:Y:S01]  /*0f30*/  UIADD3 UR4, UR4, 0x1f, URZ ;  /* 0x0000001f04047890 */ /* 0x000fe2000fffe03f */
[----:B------:R-:W-:Y:S01]  /*0f40*/  UMOV UR36, URZ ;  /* 0x0000003f00247c82 */ /* 0x000fe20008000000 */
[----:B------:R-:W-:Y:S02]  /*0f50*/  UMOV UR37, URZ ;  /* 0x0000003f00257c82 */ /* 0x000fe40008000000 */
[----:B------:R-:W-:-:S04]  /*0f60*/  USHF.R.S32.HI UR5, URZ, 0x1f, UR4 ;  /* 0x0000001f3f057899 */ /* 0x000fc80008011404 */
[----:B------:R-:W-:-:S04]  /*0f70*/  ULEA.HI UR5, UR5, UR4, URZ, 0x5 ;  /* 0x0000000405057291 */ /* 0x000fc8000f8f283f */
[----:B------:R-:W-:-:S12]  /*0f80*/  USHF.R.S32.HI UR38, URZ, 0x5, UR5 ;  /* 0x000000053f267899 */ /* 0x000fd80008011405 */
.L_x_264:
[----:B------:R-:W-:Y:S01]  /*0f90*/  LOP3.LUT R0, R18, 0x80, RZ, 0xc0, !PT ;  /* 0x0000008012007812 */ /* 0x000fe200078ec0ff */
[----:B------:R-:W2:Y:S01]  /*0fa0*/  S2UR UR6, SR_CgaCtaId ;  /* 0x00000000000679c3 */ /* 0x000ea20000008800 */
[----:B------:R-:W-:Y:S02]  /*0fb0*/  UMOV UR39, 0x400 ;  /* 0x0000040000277882 */ /* 0x000fe40000000000 */
[----:B------:R-:W-:-:S06]  /*0fc0*/  SHF.R.U32.HI R0, RZ, 0x7, R0 ;  /* 0x00000007ff007819 */ /* 0x000fcc0000011600 */
[----:B---3--:R-:W3:Y:S01]  /*0fd0*/  SHFL.IDX PT, R0, R0, RZ, 0x1f ;  /* 0x00001fff00007589 */ /* 0x008ee200000e0000 */
[----:B--2---:R-:W-:Y:S01]  /*0fe0*/  ULEA UR39, UR6, UR39, 0x18 ;  /* 0x0000002706277291 */ /* 0x004fe2000f8ec03f */
[----:B---3--:R-:W-:-:S13]  /*0ff0*/  R2UR UR4, R0 ;  /* 0x00000000000472ca */ /* 0x008fda00000e0000 */
[----:B------:R-:W-:-:S04]  /*1000*/  ULEA.HI UR5, UR4, UR4, URZ, 0x1 ;  /* 0x0000000404057291 */ /* 0x000fc8000f8f083f */
[----:B------:R-:W-:-:S04]  /*1010*/  ULOP3.LUT UR5, UR5, 0xffffe, URZ, 0xc0, !UPT ;  /* 0x000ffffe05057892 */ /* 0x000fc8000f8ec03f */
[----:B------:R-:W-:-:S03]  /*1020*/  UIADD3 UR5, UR4, -UR5, URZ ;  /* 0x8000000504057290 */ /* 0x000fc6000fffe03f */
[----:B------:R-:W-:Y:S01]  /*1030*/  ULDC UR4, c[0x0][0x28c] ;  /* 0x0000a30000047ab9 */ /* 0x000fe20000000800 */
[----:B------:R-:W-:Y:S01]  /*1040*/  ULEA UR5, UR5, UR39, 0xc ;  /* 0x0000002705057291 */ /* 0x000fe2000f8e603f */
[----:B------:R-:W-:-:S03]  /*1050*/  ISETP.LT.AND P0, PT, RZ, UR4, PT ;  /* 0x00000004ff007c0c */ /* 0x000fc6000bf01270 */
[----:B------:R-:W-:-:S04]  /*1060*/  UIADD3 UR5, UR5, 0x180, URZ ;  /* 0x0000018005057890 */ /* 0x000fc8000fffe03f */
[----:B------:R-:W-:-:S04]  /*1070*/  USHF.R.U32.HI UR5, URZ, 0x4, UR5 ;  /* 0x000000043f057899 */ /* 0x000fc80008011605 */
[----:B------:R-:W-:Y:S02]  /*1080*/  ULOP3.LUT UR42, UR5, 0x3fff, URZ, 0xc0, !UPT ;  /* 0x00003fff052a7892 */ /* 0x000fe4000f8ec03f */
[----:B01--45:R-:W-:Y:S10]  /*1090*/  @P0 BRA `(.L_x_13) ;  /* 0x0000000000400947 */ /* 0x033ff40003800000 */
[----:B------:R-:W-:Y:S01]  /*10a0*/  MOV R0, 0x0 ;  /* 0x0000000000007802 */ /* 0x000fe20000000f00 */
[----:B------:R-:W-:Y:S01]  /*10b0*/  ULDC.64 UR4, c[0x4][0x68] ;  /* 0x01001a0000047ab9 */ /* 0x000fe20000000a00 */
[----:B------:R-:W-:Y:S01]  /*10c0*/  ULDC.64 UR6, c[0x4][0x8] ;  /* 0x0100020000067ab9 */ /* 0x000fe20000000a00 */
[----:B01----:R-:W-:Y:S01]  /*10d0*/  IMAD.U32 R4, RZ, RZ, UR4 ;  /* 0x00000004ff047e24 */ /* 0x003fe2000f8e00ff */
[----:B------:R0:W1:Y:S01]  /*10e0*/  LDC.64 R14, c[0x4][R0] ;  /* 0x01000000000e7b82 */ /* 0x0000620000000a00 */
[----:B------:R-:W-:Y:S01]  /*10f0*/  IMAD.U32 R5, RZ, RZ, UR5 ;  /* 0x00000005ff057e24 */ /* 0x000fe2000f8e00ff */
[----:B------:R-:W-:Y:S01]  /*1100*/  ULDC.64 UR4, c[0x4][0x70] ;  /* 0x01001c0000047ab9 */ /* 0x000fe20000000a00 */
[----:B------:R-:W-:Y:S02]  /*1110*/  IMAD.U32 R10, RZ, RZ, UR6 ;  /* 0x00000006ff0a7e24 */ /* 0x000fe4000f8e00ff */
[----:B------:R-:W-:Y:S02]  /*1120*/  IMAD.U32 R6, RZ, RZ, UR4 ;  /* 0x00000004ff067e24 */ /* 0x000fe4000f8e00ff */
[----:B------:R-:W-:-:S02]  /*1130*/  IMAD.U32 R7, RZ, RZ, UR5 ;  /* 0x00000005ff077e24 */ /* 0x000fc4000f8e00ff */
[----:B------:R-:W-:Y:S02]  /*1140*/  IMAD.U32 R11, RZ, RZ, UR7 ;  /* 0x00000007ff0b7e24 */ /* 0x000fe4000f8e00ff */
[----:B------:R-:W-:Y:S02]  /*1150*/  IMAD.MOV.U32 R8, RZ, RZ, 0x1e1 ;  /* 0x000001e1ff087424 */ /* 0x000fe400078e00ff */
[----:B------:R-:W-:Y:S02]  /*1160*/  IMAD.MOV.U32 R12, RZ, RZ, 0x1 ;  /* 0x00000001ff0c7424 */ /* 0x000fe400078e00ff */
[----:B0-----:R-:W-:-:S07]  /*1170*/  IMAD.MOV.U32 R13, RZ, RZ, RZ ;  /* 0x000000ffff0d7224 */ /* 0x001fce00078e00ff */
[----:B------:R-:W-:-:S07]  /*1180*/  LEPC R20, `(.L_x_13) ;  /* 0x000000001014794e */ /* 0x000fce0000000000 */
[----:B-1---5:R-:W-:Y:S05]  /*1190*/  CALL.ABS.NOINC R14 ;  /* 0x000000000e007343 */ /* 0x022fea0003c00000 */
.L_x_13:
[----:B------:R-:W-:-:S13]  /*11a0*/  ISETP.NE.AND P0, PT, R162, 0x3, PT ;  /* 0x00000003a200780c */ /* 0x000fda0003f05270 */
[----:B------:R-:W-:Y:S05]  /*11b0*/  @!P0 BRA `(.L_x_14) ;  /* 0x0000000000048947 */ /* 0x000fea0003800000 */
[----:B------:R-:W-:Y:S01]  /*11c0*/  BPT.TRAP 0x1 ;  /* 0x000000040000795c */ /* 0x000fe20000300000 */
.L_x_14:
[----:B------:R-:W-:Y:S02]  /*11d0*/  IMAD.U32 R3, RZ, RZ, UR37 ;  /* 0x00000025ff037e24 */ /* 0x000fe4000f8e00ff */
[----:B------:R-:W-:-:S03]  /*11e0*/  IMAD.U32 R0, RZ, RZ, UR36 ;  /* 0x00000024ff007e24 */ /* 0x000fc6000f8e00ff */
[----:B------:R-:W-:Y:S02]  /*11f0*/  LEA R3, R3, UR39, 0x3 ;  /* 0x0000002703037c11 */ /* 0x000fe4000f8e18ff */
[----:B------:R-:W-:-:S04]  /*1200*/  SHF.L.U32 R0, R0, 0x1f, RZ ;  /* 0x0000001f00007819 */ /* 0x000fc800000006ff */
[----:B------:R2:W3:Y:S01]  /*1210*/  SYNCS.PHASECHK.TRANS64.TRYWAIT P1, [R3+URZ], R0 ;  /* 0x00000000030075a7 */ /* 0x0004e2000802017f */
[----:B------:R-:W-:Y:S05]  /*1220*/  @!P0 BRA `(.L_x_15) ;  /* 0x0000000000048947 */ /* 0x000fea0003800000 */
[----:B------:R-:W-:Y:S01]  /*1230*/  BPT.TRAP 0x1 ;  /* 0x000000040000795c */ /* 0x000fe20000300000 */
.L_x_15:
[----:B---3--:R-:W-:Y:S05]  /*1240*/  @P1 BRA `(.L_x_16) ;  /* 0x0000000000081947 */ /* 0x008fea0003800000 */
[----:B------:R-:W3:Y:S02]  /*1250*/  SYNCS.PHASECHK.TRANS64.TRYWAIT P1, [R3+URZ], R0 ;  /* 0x00000000030075a7 */ /* 0x000ee4000802017f */
[----:B---3--:R-:W-:Y:S05]  /*1260*/  @!P1 BRA `(.L_x_17) ;  /* 0x000000b800209947 */ /* 0x008fea0003800000 */
.L_x_16:
[----:B------:R-:W-:-:S04]  /*1270*/  UISETP.LT.AND UP0, UPT, UR38, 0x1, UPT ;  /* 0x000000012600788c */ /* 0x000fc8000bf01270 */
[----:B------:R-:W-:-:S06]  /*1280*/  USEL UR4, UR38, 0x1, UP0 ;  /* 0x0000000126047887 */ /* 0x000fcc0008000000 */
[----:B--23--:R-:W-:Y:S01]  /*1290*/  IMAD.U32 R0, RZ, RZ, UR4 ;  /* 0x00000004ff007e24 */ /* 0x00cfe2000f8e00ff */
[----:B------:R-:W-:Y:S05]  /*12a0*/  WARPSYNC.ALL ;  /* 0x0000000000007948 */ /* 0x000fea0003800000 */
[----:B------:R-:W-:-:S04]  /*12b0*/  IADD3 R0, -R0, UR38, RZ ;  /* 0x0000002600007c10 */ /* 0x000fc8000fffe1ff */
[----:B------:R-:W-:Y:S01]  /*12c0*/  ISETP.GE.AND P1, PT, R0, 0x1, PT ;  /* 0x000000010000780c */ /* 0x000fe20003f26270 */
[----:B------:R-:W-:Y:S01]  /*12d0*/  UIADD3 UR4, UR39, 0x2a180, URZ ;  /* 0x0002a18027047890 */ /* 0x000fe2000fffe03f */
[----:B------:R-:W-:Y:S01]  /*12e0*/  WARPGROUP.ARRIVE ;  /* 0x00000000000079c5 */ /* 0x000fe20000000000 */
[----:B------:R-:W-:Y:S01]  /*12f0*/  UMOV UR21, 0x80000020 ;  /* 0x8000002000157882 */ /* 0x000fe20000000000 */
[----:B------:R-:W-:Y:S01]  /*1300*/  UMOV UR23, 0x80000020 ;  /* 0x8000002000177882 */ /* 0x000fe20000000000 */
[----:B------:R-:W-:Y:S02]  /*1310*/  USHF.R.U32.HI UR5, URZ, 0x4, UR4 ;  /* 0x000000043f057899 */ /* 0x000fe40008011604 */
[----:B------:R-:W-:Y:S02]  /*1320*/  ULOP3.LUT UR4, UR42, 0x10000, URZ, 0xfc, !UPT ;  /* 0x000100002a047892 */ /* 0x000fe4000f8efc3f */
[----:B------:R-:W-:Y:S02]  /*1330*/  ULOP3.LUT UR5, UR5, 0x3fff, URZ, 0xc0, !UPT ;  /* 0x00003fff05057892 */ /* 0x000fe4000f8ec03f */
[----:B------:R-:W-:-:S02]  /*1340*/  UIMAD UR6, UR37, 0x600, UR4 ;  /* 0x00000600250678a4 */ /* 0x000fc4000f8e0204 */
[----:B------:R-:W-:Y:S01]  /*1350*/  ULOP3.LUT UR5, UR5, 0x10000, URZ, 0xfc, !UPT ;  /* 0x0001000005057892 */ /* 0x000fe2000f8efc3f */
[----:B------:R-:W-:Y:S01]  /*1360*/  UMOV UR25, UR21 ;  /* 0x0000001500197c82 */ /* 0x000fe20008000000 */
[----:B------:R-:W-:Y:S02]  /*1370*/  UMOV UR27, 0x80000020 ;  /* 0x80000020001b7882 */ /* 0x000fe40000000000 */
[----:B------:R-:W-:Y:S01]  /*1380*/  UIMAD UR28, UR37, 0x140, UR5 ;  /* 0x00000140251c78a4 */ /* 0x000fe2000f8e0205 */
[----:B------:R-:W-:Y:S01]  /*1390*/  UMOV UR20, UR6 ;  /* 0x0000000600147c82 */ /* 0x000fe20008000000 */
[----:B------:R-:W-:Y:S02]  /*13a0*/  UMOV UR13, UR21 ;  /* 0x00000015000d7c82 */ /* 0x000fe40008000000 */
[----:B------:R-:W-:Y:S01]  /*13b0*/  UIADD3 UR26, UR28, 0x40, URZ ;  /* 0x000000401c1a7890 */ /* 0x000fe2000fffe03f */
[----:B------:R-:W-:Y:S02]  /*13c0*/  UMOV UR24, UR20 ;  /* 0x0000001400187c82 */ /* 0x000fe40008000000 */
[----:B------:R-:W-:Y:S01]  /*13d0*/  UMOV UR22, UR28 ;  /* 0x0000001c00167c82 */ /* 0x000fe20008000000 */
[----:B------:R-:W-:Y:S01]  /*13e0*/  UIADD3 UR14, UR28, 0x80, URZ ;  /* 0x000000801c0e7890 */ /* 0x000fe2000fffe03f */
[----:B------:R-:W-:Y:S01]  /*13f0*/  HGMMA.64x16x16.F32 R136, gdesc[UR20], RZ, !UPT, gsb0 ;  /* 0x00200000148879f0 */ /* 0x000fe2000c0008ff */
[----:B------:R-:W-:Y:S01]  /*1400*/  UMOV UR12, UR20 ;  /* 0x00000014000c7c82 */ /* 0x000fe20008000000 */
[----:B------:R-:W-:Y:S01]  /*1410*/  UMOV UR15, 0x80000020 ;  /* 0x80000020000f7882 */ /* 0x000fe20000000000 */
[----:B------:R-:W-:Y:S01]  /*1420*/  UIADD3 UR18, UR28, 0xc0, URZ ;  /* 0x000000c01c127890 */ /* 0x000fe2000fffe03f */
[----:B------:R-:W-:Y:S01]  /*1430*/  UMOV UR16, UR20 ;  /* 0x0000001400107c82 */ /* 0x000fe20008000000 */
[----:B------:R-:W-:Y:S01]  /*1440*/  UMOV UR17, UR21 ;  /* 0x0000001500117c82 */ /* 0x000fe20008000000 */
[----:B------:R-:W-:Y:S01]  /*1450*/  UMOV UR19, 0x80000020 ;  /* 0x8000002000137882 */ /* 0x000fe20000000000 */
[----:B------:R-:W-:Y:S01]  /*1460*/  UIADD3 UR10, UR28, 0x100, URZ ;  /* 0x000001001c0a7890 */ /* 0x000fe2000fffe03f */
[----:B------:R-:W-:Y:S01]  /*1470*/  UMOV UR8, UR20 ;  /* 0x0000001400087c82 */ /* 0x000fe20008000000 */
[----:B------:R-:W-:Y:S01]  /*1480*/  UMOV UR9, UR21 ;  /* 0x0000001500097c82 */ /* 0x000fe20008000000 */
[----:B------:R-:W-:Y:S01]  /*1490*/  UMOV UR11, 0x80000020 ;  /* 0x80000020000b7882 */ /* 0x000fe20000000000 */
[----:B------:R-:W-:Y:S01]  /*14a0*/  UIADD3 UR7, UR6, 0x200, URZ ;  /* 0x0000020006077890 */ /* 0x000fe2000fffe03f */
[----:B------:R-:W-:-:S02]  /*14b0*/  WARPGROUP.DEPBAR.LE gsb0, 0x0 ;  /* 0x00008000000079c5 */ /* 0x000fc40000010000 */
[----:B------:R-:W-:-:S06]  /*14c0*/  WARPGROUP.ARRIVE ;  /* 0x00000000000079c5 */ /* 0x000fcc0000000000 */
[----:B------:R-:W-:Y:S03]  /*14d0*/  HGMMA.64x16x16.F32 R112, gdesc[UR24], RZ, !UPT, gsb0 ;  /* 0x00200000187079f0 */ /* 0x000fe6000c0008ff */
[----:B------:R-:W-:Y:S02]  /*14e0*/  WARPGROUP.DEPBAR.LE gsb0, 0x0 ;  /* 0x00008000000079c5 */ /* 0x000fe40000010000 */
[----:B------:R-:W-:-:S06]  /*14f0*/  WARPGROUP.ARRIVE ;  /* 0x00000000000079c5 */ /* 0x000fcc0000000000 */
[----:B------:R-:W-:Y:S03]  /*1500*/  HGMMA.64x16x16.F32 R88, gdesc[UR12], RZ, !UPT, gsb0 ;  /* 0x002000000c5879f0 */ /* 0x000fe6000c0008ff */
[----:B------:R-:W-:Y:S02]  /*1510*/  WARPGROUP.DEPBAR.LE gsb0, 0x0 ;  /* 0x00008000000079c5 */ /* 0x000fe40000010000 */
[----:B------:R-:W-:-:S06]  /*1520*/  WARPGROUP.ARRIVE ;  /* 0x00000000000079c5 */ /* 0x000fcc0000000000 */
[----:B------:R-:W-:Y:S03]  /*1530*/  HGMMA.64x16x16.F32 R64, gdesc[UR16], RZ, !UPT, gsb0 ;  /* 0x00200000104079f0 */ /* 0x000fe6000c0008ff */
[----:B------:R-:W-:Y:S02]  /*1540*/  WARPGROUP.DEPBAR.LE gsb0, 0x0 ;  /* 0x00008000000079c5 */ /* 0x000fe40000010000 */
[----:B------:R-:W-:-:S06]  /*1550*/  WARPGROUP.ARRIVE ;  /* 0x00000000000079c5 */ /* 0x000fcc0000000000 */
[----:B------:R-:W-:Y:S01]  /*1560*/  HGMMA.64x16x16.F32 R40, gdesc[UR8], RZ, !UPT, gsb0 ;  /* 0x00200000082879f0 */ /* 0x000fe2000c0008ff */
[----:B------:R-:W-:Y:S01]  /*1570*/  UMOV UR8, UR7 ;  /* 0x0000000700087c82 */ /* 0x000fe20008000000 */
[----:B------:R-:W-:Y:S01]  /*1580*/  UMOV UR9, 0x80000020 ;  /* 0x8000002000097882 */ /* 0x000fe20000000000 */
[----:B------:R-:W-:Y:S01]  /*1590*/  UMOV UR16, UR8 ;  /* 0x0000000800107c82 */ /* 0x000fe20008000000 */
[----:B------:R-:W-:Y:S01]  /*15a0*/  UMOV UR17, UR9 ;  /* 0x0000000900117c82 */ /* 0x000fe20008000000 */
[----:B------:R-:W-:Y:S01]  /*15b0*/  UMOV UR12, UR8 ;  /* 0x00000008000c7c82 */ /* 0x000fe20008000000 */
[----:B------:R-:W-:Y:S01]  /*15c0*/  UMOV UR13, UR9 ;  /* 0x00000009000d7c82 */ /* 0x000fe20008000000 */
[----:B------:R-:W-:Y:S01]  /*15d0*/  UMOV UR24, UR8 ;  /* 0x0000000800187c82 */ /* 0x000fe20008000000 */
[----:B------:R-:W-:Y:S01]  /*15e0*/  UMOV UR25, UR9 ;  /* 0x0000000900197c82 */ /* 0x000fe20008000000 */
[----:B------:R-:W-:Y:S01]  /*15f0*/  UMOV UR20, UR8 ;  /* 0x0000000800147c82 */ /* 0x000fe20008000000 */
[----:B------:R-:W-:Y:S01]  /*1600*/  UMOV UR21, UR9 ;  /* 0x0000000900157c82 */ /* 0x000fe20008000000 */
[----:B------:R-:W-:Y:S01]  /*1610*/  UIADD3 UR7, UR6, 0x400, URZ ;  /* 0x0000040006077890 */ /* 0x000fe2000fffe03f */
[----:B------:R-:W-:-:S02]  /*1620*/  WARPGROUP.DEPBAR.LE gsb0, 0x0 ;  /* 0x00008000000079c5 */ /* 0x000fc40000010000 */
[----:B------:R-:W-:-:S06]  /*1630*/  WARPGROUP.ARRIVE ;  /* 0x00000000000079c5 */ /* 0x000fcc0000000000 */
[----:B------:R-:W-:Y:S01]  /*1640*/  HGMMA.64x16x16.F32 R32, gdesc[UR8], RZ, !UPT, gsb0 ;  /* 0x00200000082079f0 */ /* 0x000fe2000c0008ff */
[----:B------:R-:W-:Y:S02]  /*1650*/  UMOV UR9, 0x80000020 ;  /* 0x8000002000097882 */ /* 0x000fe40000000000 */
[----:B------:R-:W-:Y:S02]  /*1660*/  WARPGROUP.DEPBAR.LE gsb0, 0x0 ;  /* 0x00008000000079c5 */ /* 0x000fe40000010000 */
[----:B------:R-:W-:-:S06]  /*1670*/  WARPGROUP.ARRIVE ;  /* 0x00000000000079c5 */ /* 0x000fcc0000000000 */
[----:B------:R-:W-:Y:S03]  /*1680*/  HGMMA.64x16x16.F32 R56, gdesc[UR16], RZ, !UPT, gsb0 ;  /* 0x00200000103879f0 */ /* 0x000fe6000c0008ff */
[----:B------:R-:W-:Y:S02]  /*1690*/  WARPGROUP.DEPBAR.LE gsb0, 0x0 ;  /* 0x00008000000079c5 */ /* 0x000fe40000010000 */
[----:B------:R-:W-:-:S06]  /*16a0*/  WARPGROUP.ARRIVE ;  /* 0x00000000000079c5 */ /* 0x000fcc0000000000 */
[----:B------:R-:W-:Y:S01]  /*16b0*/  HGMMA.64x16x16.F32 R80, gdesc[UR12], RZ, !UPT, gsb0 ;  /* 0x002000000c5079f0 */ /* 0x000fe2000c0008ff */
[----:B------:R-:W-:-:S07]  /*16c0*/  UIADD3 UR12, UR6, 0x2, URZ ;  /* 0x00000002060c7890 */ /* 0x000fce000fffe03f */
[----:B------:R-:W-:Y:S01]  /*16d0*/  UMOV UR8, UR12 ;  /* 0x0000000c00087c82 */ /* 0x000fe20008000000 */
[----:B------:R-:W-:Y:S02]  /*16e0*/  WARPGROUP.DEPBAR.LE gsb0, 0x0 ;  /* 0x00008000000079c5 */ /* 0x000fe40000010000 */
[----:B------:R-:W-:-:S06]  /*16f0*/  WARPGROUP.ARRIVE ;  /* 0x00000000000079c5 */ /* 0x000fcc0000000000 */
[----:B------:R-:W-:Y:S01]  /*1700*/  HGMMA.64x16x16.F32 R104, gdesc[UR24], RZ, !UPT, gsb0 ;  /* 0x00200000186879f0 */ /* 0x000fe2000c0008ff */
[----:B------:R-:W-:Y:S01]  /*1710*/  UMOV UR24, UR8 ;  /* 0x0000000800187c82 */ /* 0x000fe20008000000 */
[----:B------:R-:W-:Y:S01]  /*1720*/  UMOV UR25, UR9 ;  /* 0x0000000900197c82 */ /* 0x000fe20008000000 */
        /* <DEDUP_REMOVED lines=9> */
[----:B------:R-:W-:Y:S01]  /*17c0*/  UIADD3 UR7, UR28, 0x2, URZ ;  /* 0x000000021c077890 */ /* 0x000fe2000fffe03f */
[----:B------:R-:W-:Y:S02]  /*17d0*/  WARPGROUP.DEPBAR.LE gsb0, 0x0 ;  /* 0x00008000000079c5 */ /* 0x000fe40000010000 */
[----:B------:R-:W-:-:S06]  /*17e0*/  WARPGROUP.ARRIVE ;  /* 0x00000000000079c5 */ /* 0x000fcc0000000000 */
[----:B------:R-:W-:Y:S01]  /*17f0*/  HGMMA.64x16x16.F32 R120, gdesc[UR20], RZ, !UPT, gsb0 ;  /* 0x00200000147879f0 */ /* 0x000fe2000c0008ff */
[----:B------:R-:W-:Y:S01]  /*1800*/  UMOV UR22, UR26 ;  /* 0x0000001a00167c82 */ /* 0x000fe20008000000 */
[----:B------:R-:W-:Y:S01]  /*1810*/  UMOV UR23, UR27 ;  /* 0x0000001b00177c82 */ /* 0x000fe20008000000 */
[----:B------:R-:W-:Y:S01]  /*1820*/  UIADD3 UR26, UR28, 0x102, URZ ;  /* 0x000001021c1a7890 */ /* 0x000fe2000fffe03f */
[----:B------:R-:W-:Y:S01]  /*1830*/  UMOV UR27, 0x80000020 ;  /* 0x80000020001b7882 */ /* 0x000fe20000000000 */
[----:B------:R-:W-:Y:S02]  /*1840*/  WARPGROUP.DEPBAR.LE gsb0, 0x0 ;  /* 0x00008000000079c5 */ /* 0x000fe40000010000 */
[----:B------:R-:W-:-:S06]  /*1850*/  WARPGROUP.ARRIVE ;  /* 0x00000000000079c5 */ /* 0x000fcc0000000000 */
[----:B------:R-:W-:Y:S01]  /*1860*/  HGMMA.64x16x16.F32 R96, gdesc[UR20], RZ, !UPT, gsb0 ;  /* 0x00200000146079f0 */ /* 0x000fe2000c0008ff */
[----:B------:R-:W-:Y:S01]  /*1870*/  UMOV UR22, UR10 ;  /* 0x0000000a00167c82 */ /* 0x000fe20008000000 */
[----:B------:R-:W-:Y:S01]  /*1880*/  UMOV UR23, UR11 ;  /* 0x0000000b00177c82 */ /* 0x000fe20008000000 */
[----:B------:R-:W-:Y:S01]  /*1890*/  UMOV UR10, UR7 ;  /* 0x00000007000a7c82 */ /* 0x000fe20008000000 */
[----:B------:R-:W-:Y:S01]  /*18a0*/  UMOV UR11, 0x80000020 ;  /* 0x80000020000b7882 */ /* 0x000fe20000000000 */
[----:B------:R-:W-:Y:S02]  /*18b0*/  UIADD3 UR7, UR6, 0x202, URZ ;  /* 0x0000020206077890 */ /* 0x000fe4000fffe03f */
[----:B------:R-:W-:Y:S01]  /*18c0*/  UIADD3 UR6, UR6, 0x402, URZ ;  /* 0x0000040206067890 */ /* 0x000fe2000fffe03f */
[----:B------:R-:W-:Y:S02]  /*18d0*/  WARPGROUP.DEPBAR.LE gsb0, 0x0 ;  /* 0x00008000000079c5 */ /* 0x000fe40000010000 */
[----:B------:R-:W-:-:S06]  /*18e0*/  WARPGROUP.ARRIVE ;  /* 0x00000000000079c5 */ /* 0x000fcc0000000000 */
[----:B------:R-:W-:Y:S01]  /*18f0*/  HGMMA.64x16x16.F32 R72, gdesc[UR12], RZ, !UPT, gsb0 ;  /* 0x002000000c4879f0 */ /* 0x000fe2000c0008ff */
[----:B------:R-:W-:Y:S01]  /*1900*/  UIADD3 UR14, UR28, 0x42, URZ ;  /* 0x000000421c0e7890 */ /* 0x000fe2000fffe03f */
[----:B------:R-:W-:Y:S01]  /*1910*/  UMOV UR12, UR8 ;  /* 0x00000008000c7c82 */ /* 0x000fe20008000000 */
[----:B------:R-:W-:Y:S01]  /*1920*/  UMOV UR13, UR9 ;  /* 0x00000009000d7c82 */ /* 0x000fe20008000000 */
[----:B------:R-:W-:Y:S01]  /*1930*/  UMOV UR15, 0x80000020 ;  /* 0x80000020000f7882 */ /* 0x000fe20000000000 */
        /* <DEDUP_REMOVED lines=16> */
[----:B------:R-:W-:Y:S03]  /*1a40*/  HGMMA.64x16x16.F32 R136, gdesc[UR8], R136, gsb0 ;  /* 0x00200000088879f0 */ /* 0x000fe60008000888 */
        /* <DEDUP_REMOVED lines=11> */
[----:B------:R-:W-:Y:S01]  /*1b00*/  HGMMA.64x16x16.F32 R40, gdesc[UR24], R40, gsb0 ;  /* 0x00200000182879f0 */ /* 0x000fe20008000828 */
        /* <DEDUP_REMOVED lines=10> */
[----:B------:R-:W-:-:S02]  /*1bb0*/  WARPGROUP.DEPBAR.LE gsb0, 0x0 ;  /* 0x00008000000079c5 */ /* 0x000fc40000010000 */
        /* <DEDUP_REMOVED lines=22> */
[----:B------:R-:W-:Y:S02]  /*1d20*/  WARPGROUP.DEPBAR.LE gsb0, 0x0 ;  /* 0x00008000000079c5 */ /* 0x000fe40000010000 */
[----:B------:R-:W-:-:S06]  /*1d30*/  WARPGROUP.ARRIVE ;  /* 0x00000000000079c5 */ /* 0x000fcc0000000000 */
[----:B------:R-:W-:Y:S01]  /*1d40*/  HGMMA.64x16x16.F32 R120, gdesc[UR8], R120, gsb0 ;  /* 0x00200000087879f0 */ /* 0x000fe20008000878 */
[----:B------:R-:W-:Y:S01]  /*1d50*/  UMOV UR10, UR26 ;  /* 0x0000001a000a7c82 */ /* 0x000fe20008000000 */
[----:B------:R-:W-:Y:S01]  /*1d60*/  UMOV UR11, UR27 ;  /* 0x0000001b000b7c82 */ /* 0x000fe20008000000 */
        /* <DEDUP_REMOVED lines=13> */
[----:B------:R-:W-:Y:S05]  /*1e40*/  @!P1 BRA `(.L_x_18) ;  /* 0x0000000c00689947 */ /* 0x000fea0003800000 */
[----:B------:R-:W-:Y:S01]  /*1e50*/  UIADD3 UR6, UR37, 0x1, URZ ;  /* 0x0000000125067890 */ /* 0x000fe2000fffe03f */
[----:B------:R-:W-:-:S03]  /*1e60*/  IMAD.MOV.U32 R3, RZ, RZ, R0 ;  /* 0x000000ffff037224 */ /* 0x000fc600078e0000 */
[----:B------:R-:W-:-:S04]  /*1e70*/  UISETP.NE.AND UP0, UPT, UR6, 0x7, UPT ;  /* 0x000000070600788c */ /* 0x000fc8000bf05270 */
[----:B------:R-:W-:Y:S02]  /*1e80*/  USEL UR7, URZ, 0x1, UP0 ;  /* 0x000000013f077887 */ /* 0x000fe40008000000 */
[----:B------:R-:W-:Y:S02]  /*1e90*/  USEL UR6, UR6, URZ, UP0 ;  /* 0x0000003f06067287 */ /* 0x000fe40008000000 */
[----:B------:R-:W-:-:S06]  /*1ea0*/  ULOP3.LUT UR7, UR36, UR7, URZ, 0x3c, !UPT ;  /* 0x0000000724077292 */ /* 0x000fcc000f8e3c3f */
[----:B------:R-:W-:Y:S01]  /*1eb0*/  MOV R6, UR7 ;  /* 0x0000000700067c02 */ /* 0x000fe20008000f00 */
[----:B------:R-:W-:-:S06]  /*1ec0*/  UMOV UR7, UR37 ;  /* 0x0000002500077c82 */ /* 0x000fcc0008000000 */
.L_x_25:
[----:B------:R-:W-:Y:S05]  /*1ed0*/  @!P0 BRA `(.L_x_19) ;  /* 0x0000000000048947 */ /* 0x000fea0003800000 */
[----:B------:R-:W-:Y:S01]  /*1ee0*/  BPT.TRAP 0x1 ;  /* 0x000000040000795c */ /* 0x000fe20000300000 */
.L_x_19:
[----:B------:R-:W-:Y:S01]  /*1ef0*/  ULEA UR8, UR6, UR39, 0x3 ;  /* 0x0000002706087291 */ /* 0x000fe2000f8e183f */
[----:B01----:R-:W-:-:S08]  /*1f00*/  SHF.L.U32 R4, R6, 0x1f, RZ ;  /* 0x0000001f06047819 */ /* 0x003fd000000006ff */
[----:B------:R0:W1:Y:S01]  /*1f10*/  SYNCS.PHASECHK.TRANS64.TRYWAIT P1, [UR8], R4 ;  /* 0x00000004ff0075a7 */ /* 0x0000620008020148 */
[----:B------:R-:W-:Y:S05]  /*1f20*/  @!P0 BRA `(.L_x_20) ;  /* 0x0000000000048947 */ /* 0x000fea0003800000 */
[----:B------:R-:W-:Y:S01]  /*1f30*/  BPT.TRAP 0x1 ;  /* 0x000000040000795c */ /* 0x000fe20000300000 */
.L_x_20:
[----:B-1----:R-:W-:Y:S05]  /*1f40*/  @P1 BRA `(.L_x_21) ;  /* 0x0000000000081947 */ /* 0x002fea0003800000 */
[----:B------:R-:W1:Y:S02]  /*1f50*/  SYNCS.PHASECHK.TRANS64.TRYWAIT P1, [UR8], R4 ;  /* 0x00000004ff0075a7 */ /* 0x000e640008020148 */
[----:B-1----:R-:W-:Y:S05]  /*1f60*/  @!P1 BRA `(.L_x_22) ;  /* 0x000000a800f49947 */ /* 0x002fea0003800000 */
.L_x_21:
[----:B------:R-:W-:Y:S01]  /*1f70*/  UIMAD UR8, UR6, 0x600, UR4 ;  /* 0x00000600060878a4 */ /* 0x000fe2000f8e0204 */
[----:B------:R-:W-:Y:S01]  /*1f80*/  WARPGROUP.ARRIVE ;  /* 0x00000000000079c5 */ /* 0x000fe20000000000 */
[----:B------:R-:W-:Y:S01]  /*1f90*/  UIMAD UR10, UR6, 0x140, UR5 ;  /* 0x00000140060a78a4 */ /* 0x000fe2000f8e0205 */
[----:B------:R-:W-:Y:S01]  /*1fa0*/  UMOV UR9, 0x80000020 ;  /* 0x8000002000097882 */ /* 0x000fe20000000000 */
[----:B------:R-:W-:Y:S02]  /*1fb0*/  UMOV UR11, 0x80000020 ;  /* 0x80000020000b7882 */ /* 0x000fe40000000000 */
[----:B------:R-:W-:Y:S01]  /*1fc0*/  UIADD3 UR22, UR10, 0x40, URZ ;  /* 0x000000400a167890 */ /* 0x000fe2000fffe03f */
[----:B------:R-:W-:Y:S01]  /*1fd0*/  UMOV UR20, UR8 ;  /* 0x0000000800147c82 */ /* 0x000fe20008000000 */
[----:B------:R-:W-:Y:S01]  /*1fe0*/  UMOV UR21, UR9 ;  /* 0x0000000900157c82 */ /* 0x000fe20008000000 */
[----:B------:R-:W-:Y:S02]  /*1ff0*/  UMOV UR23, 0x80000020 ;  /* 0x8000002000177882 */ /* 0x000fe40000000000 */
[----:B------:R-:W-:Y:S01]  /*2000*/  HGMMA.64x16x16.F32 R136, gdesc[UR8], R136, gsb0 ;  /* 0x00200000088879f0 */ /* 0x000fe20008000888 */
        /* <DEDUP_REMOVED lines=12> */
[----:B------:R-:W-:Y:S01]  /*20d0*/  UMOV UR30, UR10 ;  /* 0x0000000a001e7c82 */ /* 0x000fe20008000000 */
[----:B------:R-:W-:Y:S01]  /*20e0*/  UMOV UR31, UR11 ;  /* 0x0000000b001f7c82 */ /* 0x000fe20008000000 */
[----:B------:R-:W-:Y:S01]  /*20f0*/  UIADD3 UR9, UR8, 0x400, URZ ;  /* 0x0000040008097890 */ /* 0x000fe2000fffe03f */
[----:B------:R-:W-:-:S02]  /*2100*/  WARPGROUP.DEPBAR.LE gsb0, 0x0 ;  /* 0x00008000000079c5 */ /* 0x000fc40000010000 */
[----:B------:R-:W-:-:S06]  /*2110*/  WARPGROUP.ARRIVE ;  /* 0x00000000000079c5 */ /* 0x000fcc0000000000 */
[----:B------:R-:W-:Y:S03]  /*2120*/  HGMMA.64x16x16.F32 R112, gdesc[UR20], R112, gsb0 ;  /* 0x00200000147079f0 */ /* 0x000fe60008000870 */
[----:B------:R-:W-:Y:S02]  /*2130*/  WARPGROUP.DEPBAR.LE gsb0, 0x0 ;  /* 0x00008000000079c5 */ /* 0x000fe40000010000 */
[----:B------:R-:W-:-:S06]  /*2140*/  WARPGROUP.ARRIVE ;  /* 0x00000000000079c5 */ /* 0x000fcc0000000000 */
[----:B------:R-:W-:Y:S01]  /*2150*/  HGMMA.64x16x16.F32 R88, gdesc[UR16], R88, gsb0 ;  /* 0x00200000105879f0 */ /* 0x000fe20008000858 */
[----:B------:R-:W-:Y:S02]  /*2160*/  UIADD3 UR16, UR8, 0x200, URZ ;  /* 0x0000020008107890 */ /* 0x000fe4000fffe03f */
        /* <DEDUP_REMOVED lines=32> */
[----:B------:R-:W-:Y:S01]  /*2370*/  UMOV UR31, UR11 ;  /* 0x0000000b001f7c82 */ /* 0x000fe20008000000 */
        /* <DEDUP_REMOVED lines=10> */
[----:B------:R-:W-:-:S02]  /*2420*/  UIADD3 UR9, UR8, 0x2, URZ ;  /* 0x0000000208097890 */ /* 0x000fc4000fffe03f */
[----:B------:R-:W-:Y:S01]  /*2430*/  UIADD3 UR11, UR10, 0x2, URZ ;  /* 0x000000020a0b7890 */ /* 0x000fe2000fffe03f */
[----:B------:R-:W-:Y:S02]  /*2440*/  WARPGROUP.DEPBAR.LE gsb0, 0x0 ;  /* 0x00008000000079c5 */ /* 0x000fe40000010000 */
[----:B------:R-:W-:-:S06]  /*2450*/  WARPGROUP.ARRIVE ;  /* 0x00000000000079c5 */ /* 0x000fcc0000000000 */
[----:B------:R-:W-:Y:S01]  /*2460*/  HGMMA.64x16x16.F32 R120, gdesc[UR28], R120, gsb0 ;  /* 0x002000001c7879f0 */ /* 0x000fe20008000878 */
[----:B------:R-:W-:Y:S01]  /*2470*/  UIADD3 UR30, UR10, 0x102, URZ ;  /* 0x000001020a1e7890 */ /* 0x000fe2000fffe03f */
[----:B------:R-:W-:Y:S01]  /*2480*/  UMOV UR31, 0x80000020 ;  /* 0x80000020001f7882 */ /* 0x000fe20000000000 */
        /* <DEDUP_REMOVED lines=18> */
[----:B------:R-:W-:Y:S01]  /*25b0*/  UMOV UR24, UR9 ;  /* 0x0000000900187c82 */ /* 0x000fe20008000000 */
[----:B------:R-:W-:Y:S01]  /*25c0*/  UMOV UR25, 0x80000020 ;  /* 0x8000002000197882 */ /* 0x000fe20000000000 */
        /* <DEDUP_REMOVED lines=79> */
[----:B------:R-:W-:Y:S01]  /*2ac0*/  BPT.TRAP 0x1 ;  /* 0x000000040000795c */ /* 0x000fe20000300000 */
.L_x_23:
[----:B------:R-:W-:Y:S01]  /*2ad0*/  ULEA UR8, UR7, UR39, 0x3 ;  /* 0x0000002707087291 */ /* 0x000fe2000f8e183f */
[----:B------:R-:W-:-:S03]  /*2ae0*/  ISETP.GT.U32.AND P1, PT, R19, 0x1, PT ;  /* 0x000000011300780c */ /* 0x000fc60003f24070 */
[----:B------:R-:W-:-:S04]  /*2af0*/  UIADD3 UR8, UR8, 0x38, URZ ;  /* 0x0000003808087890 */ /* 0x000fc8000fffe03f */
[----:B------:R-:W-:-:S09]  /*2b00*/  UPRMT UR8, URZ, 0x654, UR8 ;  /* 0x000006543f087896 */ /* 0x000fd20008000008 */
[----:B------:R-:W-:Y:S01]  /*2b10*/  SYNCS.ARRIVE.TRANS64.RED.A1T0 RZ, [UR8], RZ ;  /* 0x000000ffffff79a7 */ /* 0x000fe20008100408 */
[----:B------:R-:W-:Y:S05]  /*2b20*/  @P1 BRA `(.L_x_24) ;  /* 0x0000000000041947 */ /* 0x000fea0003800000 */
[----:B------:R-:W-:Y:S01]  /*2b30*/  BPT.TRAP 0x1 ;  /* 0x000000040000795c */ /* 0x000fe20000300000 */
.L_x_24:
[----:B------:R-:W-:Y:S01]  /*2b40*/  UIADD3 UR6, UR6, 0x1, URZ ;  /* 0x0000000106067890 */ /* 0x000fe2000fffe03f */
[C---:B------:R-:W-:Y:S01]  /*2b50*/  ISETP.GT.AND P1, PT, R3.reuse, 0x1, PT ;  /* 0x000000010300780c */ /* 0x040fe20003f24270 */
[----:B------:R-:W-:Y:S01]  /*2b60*/  UIADD3 UR7, UR7, 0x1, URZ ;  /* 0x0000000107077890 */ /* 0x000fe2000fffe03f */
[----:B------:R-:W-:Y:S01]  /*2b70*/  VIADD R3, R3, 0xffffffff ;  /* 0xffffffff03037836 */ /* 0x000fe20000000000 */
[----:B------:R-:W-:Y:S02]  /*2b80*/  UISETP.NE.AND UP0, UPT, UR6, 0x7, UPT ;  /* 0x000000070600788c */ /* 0x000fe4000bf05270 */
[----:B------:R-:W-:Y:S02]  /*2b90*/  UISETP.NE.AND UP1, UPT, UR7, 0x7, UPT ;  /* 0x000000070700788c */ /* 0x000fe4000bf25270 */
[----:B------:R-:W-:Y:S02]  /*2ba0*/  USEL UR8, URZ, 0x1, UP0 ;  /* 0x000000013f087887 */ /* 0x000fe40008000000 */
[----:B------:R-:W-:-:S02]  /*2bb0*/  USEL UR6, UR6, URZ, UP0 ;  /* 0x0000003f06067287 */ /* 0x000fc40008000000 */
[----:B------:R-:W-:Y:S02]  /*2bc0*/  USEL UR7, UR7, URZ, UP1 ;  /* 0x0000003f07077287 */ /* 0x000fe40008800000 */
[----:B------:R-:W-:Y:S01]  /*2bd0*/  LOP3.LUT R6, R6, UR8, RZ, 0x3c, !PT ;  /* 0x0000000806067c12 */ /* 0x000fe2000f8e3cff */
[----:B------:R-:W-:Y:S09]  /*2be0*/  @P1 BRA `(.L_x_25) ;  /* 0xfffffff000b81947 */ /* 0x000ff2000383ffff */
.L_x_18:
[----:B------:R-:W2:Y:S02]  /*2bf0*/  LDC R3, c[0x0][0x28c] ;  /* 0x0000a300ff037b82 */ /* 0x000ea40000000800 */
[----:B--2---:R-:W-:-:S13]  /*2c00*/  ISETP.GE.AND P1, PT, R3, 0x1, PT ;  /* 0x000000010300780c */ /* 0x004fda0003f26270 */
[----:B------:R-:W-:Y:S05]  /*2c10*/  @!P1 BRA `(.L_x_26) ;  /* 0x00000000003c9947 */ /* 0x000fea0003800000 */
[----:B------:R-:W-:Y:S05]  /*2c20*/  @!P0 BRA `(.L_x_27) ;  /* 0x0000000000048947 */ /* 0x000fea0003800000 */
[----:B------:R-:W-:Y:S01]  /*2c30*/  BPT.TRAP 0x1 ;  /* 0x000000040000795c */ /* 0x000fe20000300000 */
.L_x_27:
[----:B------:R-:W-:Y:S01]  /*2c40*/  VIADD R3, R0, UR37 ;  /* 0x0000002500037c36 */ /* 0x000fe20008000000 */
[----:B------:R-:W-:-:S03]  /*2c50*/  ISETP.GT.U32.AND P0, PT, R19, 0x1, PT ;  /* 0x000000011300780c */ /* 0x000fc60003f04070 */
[----:B01----:R-:W-:-:S04]  /*2c60*/  IMAD.WIDE.U32 R4, R3, 0x24924925, RZ ;  /* 0x2492492503047825 */ /* 0x003fc800078e00ff */
[----:B------:R-:W-:-:S05]  /*2c70*/  IMAD.IADD R4, R3, 0x1, -R5 ;  /* 0x0000000103047824 */ /* 0x000fca00078e0a05 */
[----:B------:R-:W-:-:S04]  /*2c80*/  LEA.HI R4, R4, R5, RZ, 0x1f ;  /* 0x0000000504047211 */ /* 0x000fc800078ff8ff */
[----:B------:R-:W-:-:S05]  /*2c90*/  SHF.R.U32.HI R4, RZ, 0x2, R4 ;  /* 0x00000002ff047819 */ /* 0x000fca0000011604 */
[----:B------:R-:W-:-:S05]  /*2ca0*/  IMAD R4, R4, -0x7, R3 ;  /* 0xfffffff904047824 */ /* 0x000fca00078e0203 */
[----:B------:R-:W-:-:S05]  /*2cb0*/  LEA R4, R4, UR39, 0x3 ;  /* 0x0000002704047c11 */ /* 0x000fca000f8e18ff */
[----:B------:R-:W-:-:S05]  /*2cc0*/  VIADD R4, R4, 0x38 ;  /* 0x0000003804047836 */ /* 0x000fca0000000000 */
[----:B------:R-:W-:-:S04]  /*2cd0*/  PRMT R4, RZ, 0x654, R4 ;  /* 0x00000654ff047816 */ /* 0x000fc80000000004 */
[----:B------:R2:W-:Y:S01]  /*2ce0*/  SYNCS.ARRIVE.TRANS64.RED.A1T0 RZ, [R4+URZ], RZ ;  /* 0x000000ff04ff79a7 */ /* 0x0005e2000810043f */
[----:B------:R-:W-:Y:S05]  /*2cf0*/  @P0 BRA `(.L_x_26) ;  /* 0x0000000000040947 */ /* 0x000fea0003800000 */
[----:B------:R-:W-:Y:S01]  /*2d00*/  BPT.TRAP 0x1 ;  /* 0x000000040000795c */ /* 0x000fe20000300000 */
.L_x_26:
[----:B------:R-:W3:Y:S01]  /*2d10*/  LDC R7, c[0x0][0x288] ;  /* 0x0000a200ff077b82 */ /* 0x000ee20000000800 */
[----:B------:R-:W-:Y:S01]  /*2d20*/  SHF.R.U32.HI R3, RZ, 0x2, R18 ;  /* 0x00000002ff037819 */ /* 0x000fe20000011612 */
[----:B------:R-:W-:Y:S01]  /*2d30*/  UIADD3 UR37, UR38, UR37, URZ ;  /* 0x0000002526257290 */ /* 0x000fe2000fffe03f */
[C---:B012---:R-:W-:Y:S01]  /*2d40*/  LOP3.LUT R4, R18.reuse, 0x60, RZ, 0xc0, !PT ;  /* 0x0000006012047812 */ /* 0x047fe200078ec0ff */
[----:B------:R-:W-:Y:S01]  /*2d50*/  IMAD.SHL.U32 R14, R18, 0x2, RZ ;  /* 0x00000002120e7824 */ /* 0x000fe200078e00ff */
[----:B------:R-:W-:Y:S01]  /*2d60*/  LOP3.LUT R0, R22, 0x1, RZ, 0xc0, !PT ;  /* 0x0000000116007812 */ /* 0x000fe200078ec0ff */
[----:B------:R-:W-:Y:S01]  /*2d70*/  UISETP.GT.U32.AND UP0, UPT, UR37, 0x6, UPT ;  /* 0x000000062500788c */ /* 0x000fe2000bf04070 */
[----:B------:R-:W-:Y:S01]  /*2d80*/  LOP3.LUT R3, R3, 0x7, RZ, 0xc0, !PT ;  /* 0x0000000703037812 */ /* 0x000fe200078ec0ff */
[----:B------:R-:W-:Y:S01]  /*2d90*/  UIMAD.WIDE.U32 UR4, UR37, 0x24924925, URZ ;  /* 0x24924925250478a5 */ /* 0x000fe2000f8e003f */
[----:B------:R-:W-:Y:S01]  /*2da0*/  SHF.R.U32.HI R6, RZ, 0x1, R4 ;  /* 0x00000001ff067819 */ /* 0x000fe20000011604 */
[----:B------:R-:W-:Y:S01]  /*2db0*/  IMAD.SHL.U32 R4, R0, 0x40, RZ ;  /* 0x0000004000047824 */ /* 0x000fe200078e00ff */
[----:B------:R-:W-:Y:S01]  /*2dc0*/  ULDC UR7, c[0x0][0x284] ;  /* 0x0000a10000077ab9 */ /* 0x000fe20000000800 */
[----:B------:R-:W-:Y:S01]  /*2dd0*/  UISETP.LT.U32.AND UP0, UPT, UR38, 0x7, UP0 ;  /* 0x000000072600788c */ /* 0x000fe20008701070 */
[--C-:B------:R-:W-:Y:S01]  /*2de0*/  IADD3 R5, RZ, -R6, -R3.reuse ;  /* 0x80000006ff057210 */ /* 0x100fe20007ffe803 */
[----:B------:R-:W-:Y:S01]  /*2df0*/  UIADD3 UR4, UR37, -UR5, URZ ;  /* 0x8000000525047290 */ /* 0x000fe2000fffe03f */
[----:B------:R-:W-:Y:S01]  /*2e00*/  LOP3.LUT R153, R4, 0x40, R3, 0xe2, !PT ;  /* 0x0000004004997812 */ /* 0x000fe200078ee203 */
[----:B------:R-:W-:Y:S01]  /*2e10*/  IMAD R3, R147, 0x50, RZ ;  /* 0x0000005093037824 */ /* 0x000fe200078e02ff */
[----:B------:R-:W-:Y:S01]  /*2e20*/  UISETP.GE.U32.AND UP1, UPT, UR38, 0x7, UPT ;  /* 0x000000072600788c */ /* 0x000fe2000bf26070 */
[----:B------:R-:W-:Y:S01]  /*2e30*/  IMAD R152, R0, -0x40, R5 ;  /* 0xffffffc000987824 */ /* 0x000fe200078e0205 */
[----:B------:R-:W-:Y:S01]  /*2e40*/  LOP3.LUT R0, R18, 0x3, RZ, 0xc0, !PT ;  /* 0x0000000312007812 */ /* 0x000fe200078ec0ff */
[----:B------:R-:W-:Y:S01]  /*2e50*/  ULDC.64 UR8, c[0x0][0x5d0] ;  /* 0x0001740000087ab9 */ /* 0x000fe20000000a00 */
[----:B------:R-:W-:Y:S01]  /*2e60*/  SHF.R.S32.HI R21, RZ, 0x1f, R23 ;  /* 0x0000001fff157819 */ /* 0x000fe20000011417 */
[----:B------:R-:W-:Y:S01]  /*2e70*/  USEL UR6, URZ, 0x1, !UP0 ;  /* 0x000000013f067887 */ /* 0x000fe2000c000000 */
[C---:B------:R-:W-:Y:S01]  /*2e80*/  LOP3.LUT R14, R3.reuse, 0x6, R14, 0xf8, !PT ;  /* 0x00000006030e7812 */ /* 0x040fe200078ef80e */
[----:B---3--:R-:W-:Y:S01]  /*2e90*/  IMAD R0, R0, -0x2, R7 ;  /* 0xfffffffe00007824 */ /* 0x008fe200078e0207 */
[----:B------:R-:W-:Y:S01]  /*2ea0*/  ISETP.GE.AND P0, PT, R3, R7, PT ;  /* 0x000000070300720c */ /* 0x000fe20003f06270 */
[C---:B------:R-:W-:Y:S01]  /*2eb0*/  IMAD R7, R146.reuse, 0x180, RZ ;  /* 0x0000018092077824 */ /* 0x040fe200078e02ff */
[----:B------:R-:W-:Y:S01]  /*2ec0*/  ULEA.HI UR4, UR4, UR5, URZ, 0x1f ;  /* 0x0000000504047291 */ /* 0x000fe2000f8ff83f */
[----:B------:R-:W-:Y:S01]  /*2ed0*/  IMAD R4, R21, UR8, RZ ;  /* 0x0000000815047c24 */ /* 0x000fe2000f8e02ff */
[----:B------:R-:W-:Y:S01]  /*2ee0*/  SHF.R.S32.HI R15, RZ, 0x1f, R14 ;  /* 0x0000001fff0f7819 */ /* 0x000fe2000001140e */
[----:B------:R-:W-:Y:S01]  /*2ef0*/  ULOP3.LUT UR36, UR36, UR6, URZ, 0x3c, !UPT ;  /* 0x0000000624247292 */ /* 0x000fe2000f8e3c3f */
[C---:B------:R-:W-:Y:S01]  /*2f00*/  ISETP.GE.OR P0, PT, R7.reuse, UR7, P0 ;  /* 0x0000000707007c0c */ /* 0x040fe20008706670 */
[----:B------:R-:W-:Y:S01]  /*2f10*/  USHF.R.U32.HI UR4, URZ, 0x2, UR4 ;  /* 0x000000023f047899 */ /* 0x000fe20008011604 */
[----:B------:R-:W-:Y:S01]  /*2f20*/  IMAD.WIDE R146, R146, 0x180, RZ ;  /* 0x0000018092927825 */ /* 0x000fe200078e02ff */
[----:B------:R-:W-:-:S02]  /*2f30*/  IADD3 R152, -R7, UR7, R152 ;  /* 0x0000000707987c10 */ /* 0x000fc4000fffe198 */
[----:B------:R-:W-:Y:S01]  /*2f40*/  @UP1 ULOP3.LUT UR36, UR36, 0x1, UR4, 0x78, !UPT ;  /* 0x0000000124241892 */ /* 0x000fe2000f8e7804 */
[C---:B------:R-:W-:Y:S01]  /*2f50*/  IMAD R9, R23.reuse, UR9, R4 ;  /* 0x0000000917097c24 */ /* 0x040fe2000f8e0204 */
[----:B------:R-:W-:Y:S01]  /*2f60*/  UIMAD UR37, UR4, -0x7, UR37 ;  /* 0xfffffff9042578a4 */ /* 0x000fe2000f8e0225 */
[----:B------:R-:W-:Y:S01]  /*2f70*/  IMAD.WIDE.U32 R4, R23, UR8, R14 ;  /* 0x0000000817047c25 */ /* 0x000fe2000f8e000e */
[----:B------:R-:W-:-:S03]  /*2f80*/  LOP3.LUT R153, R146, R153, R6, 0xfe, !PT ;  /* 0x0000009992997212 */ /* 0x000fc600078efe06 */
[----:B------:R-:W-:Y:S02]  /*2f90*/  IMAD.IADD R3, R0, 0x1, -R3 ;  /* 0x0000000100037824 */ /* 0x000fe400078e0a03 */
[----:B------:R-:W-:Y:S02]  /*2fa0*/  IMAD.IADD R5, R5, 0x1, R9 ;  /* 0x0000000105057824 */ /* 0x000fe400078e0209 */
[----:B------:R-:W-:Y:S01]  /*2fb0*/  IMAD.MOV.U32 R0, RZ, RZ, -0x1 ;  /* 0xffffffffff007424 */ /* 0x000fe200078e00ff */
[----:B------:R-:W-:Y:S06]  /*2fc0*/  @P0 BRA `(.L_x_28) ;  /* 0x0000007c001c0947 */ /* 0x000fec0003800000 */
[----:B------:R-:W0:Y:S01]  /*2fd0*/  LDC.64 R12, c[0x0][0x5c8] ;  /* 0x00017200ff0c7b82 */ /* 0x000e220000000a00 */
[----:B-----5:R-:W-:Y:S01]  /*2fe0*/  FSETP.NEU.AND P1, PT, R144, RZ, PT ;  /* 0x000000ff9000720b */ /* 0x020fe20003f2d000 */
[----:B------:R-:W-:Y:S01]  /*2ff0*/  BSSY B0, `(.L_x_28) ;  /* 0x00007c4000007945 */ /* 0x000fe20003800000 */
[----:B------:R-:W-:-:S04]  /*3000*/  ISETP.GT.AND P4, PT, R152, RZ, PT ;  /* 0x000000ff9800720c */ /* 0x000fc80003f84270 */
[----:B------:R-:W-:Y:S01]  /*3010*/  ISETP.GT.AND P0, PT, R3, RZ, P4 ;  /* 0x000000ff0300720c */ /* 0x000fe20002704270 */
[-C--:B0-----:R-:W-:Y:S02]  /*3020*/  IMAD R6, R147, R12.reuse, RZ ;  /* 0x0000000c93067224 */ /* 0x081fe400078e02ff */
[----:B------:R-:W-:-:S04]  /*3030*/  IMAD.WIDE.U32 R158, R153, R12, R4 ;  /* 0x0000000c999e7225 */ /* 0x000fc800078e0004 */
[----:B------:R-:W-:-:S04]  /*3040*/  IMAD R5, R153, R13, R6 ;  /* 0x0000000d99057224 */ /* 0x000fc800078e0206 */
[----:B------:R-:W-:Y:S01]  /*3050*/  IMAD.IADD R161, R159, 0x1, R5 ;  /* 0x000000019fa17824 */ /* 0x000fe200078e0205 */
[----:B------:R-:W-:Y:S06]  /*3060*/  @!P1 BRA `(.L_x_29) ;  /* 0x0000005800649947 */ /* 0x000fec0003800000 */
[----:B------:R-:W0:Y:S01]  /*3070*/  LDC.64 R150, c[0x0][0x5b8] ;  /* 0x00016e00ff967b82 */ /* 0x000e220000000a00 */
[----:B------:R-:W-:-:S07]  /*3080*/  ULDC.64 UR4, c[0x0][0x5c0] ;  /* 0x0001700000047ab9 */ /* 0x000fce0000000a00 */
[----:B------:R-:W1:Y:S08]  /*3090*/  LDC.64 R148, c[0x0][0x5b0] ;  /* 0x00016c00ff947b82 */ /* 0x000e700000000a00 */
[----:B------:R-:W2:Y:S01]  /*30a0*/  LDC.64 R10, c[0x0][0x5a8] ;  /* 0x00016a00ff0a7b82 */ /* 0x000ea20000000a00 */
[-C--:B0-----:R-:W-:Y:S02]  /*30b0*/  IMAD R4, R21, R150.reuse, RZ ;  /* 0x0000009615047224 */ /* 0x081fe400078e02ff */
[----:B------:R-:W-:-:S04]  /*30c0*/  IMAD.WIDE.U32 R154, R23, R150, R14 ;  /* 0x00000096179a7225 */ /* 0x000fc800078e000e */
[----:B------:R-:W-:Y:S02]  /*30d0*/  IMAD R151, R23, R151, R4 ;  /* 0x0000009717977224 */ /* 0x000fe400078e0204 */
[-C--:B-1----:R-:W-:Y:S02]  /*30e0*/  IMAD R146, R147, R148.reuse, RZ ;  /* 0x0000009493927224 */ /* 0x082fe400078e02ff */
[----:B------:R-:W-:Y:S02]  /*30f0*/  IMAD.IADD R157, R155, 0x1, R151 ;  /* 0x000000019b9d7824 */ /* 0x000fe400078e0297 */
[----:B------:R-:W-:Y:S02]  /*3100*/  IMAD.MOV.U32 R156, RZ, RZ, R154 ;  /* 0x000000ffff9c7224 */ /* 0x000fe400078e009a */
[C---:B------:R-:W-:Y:S02]  /*3110*/  IMAD R159, R153.reuse, R149, R146 ;  /* 0x00000095999f7224 */ /* 0x040fe400078e0292 */
[----:B------:R-:W-:-:S04]  /*3120*/  IMAD.WIDE.U32 R4, R153, R148, R156 ;  /* 0x0000009499047225 */ /* 0x000fc800078e009c */
[----:B------:R-:W-:Y:S01]  /*3130*/  IMAD.IADD R5, R5, 0x1, R159 ;  /* 0x0000000105057824 */ /* 0x000fe200078e029f */
[----:B--2---:R-:W-:-:S04]  /*3140*/  LEA R8, P1, R4, R10, 0x1 ;  /* 0x0000000a04087211 */ /* 0x004fc800078208ff */
[----:B------:R-:W-:-:S05]  /*3150*/  LEA.HI.X R9, R4, R11, R5, 0x1, P1 ;  /* 0x0000000b04097211 */ /* 0x000fca00008f0c05 */
[----:B------:R-:W2:Y:S01]  /*3160*/  @P0 LDG.E.LTC128B.U16 R160, desc[UR40][R8.64] ;  /* 0x0000002808a00981 */ /* 0x000ea2000c1e1520 */
[----:B------:R-:W-:Y:S01]  /*3170*/  LEA R6, P1, R158, UR4, 0x1 ;  /* 0x000000049e067c11 */ /* 0x000fe2000f8208ff */
[----:B------:R-:W-:Y:S01]  /*3180*/  IMAD.WIDE.U32 R4, R153, R148, R14 ;  /* 0x0000009499047225 */ /* 0x000fe200078e000e */
[----:B------:R-:W-:Y:S01]  /*3190*/  BSSY B1, `(.L_x_30) ;  /* 0x0000011000017945 */ /* 0x000fe20003800000 */
[C---:B------:R-:W-:Y:S02]  /*31a0*/  SHF.L.U64.HI R147, R148.reuse, 0x3, R149 ;  /* 0x0000000394937819 */ /* 0x040fe40000010295 */
[----:B------:R-:W-:Y:S02]  /*31b0*/  IMAD.IADD R5, R159, 0x1, R5 ;  /* 0x000000019f057824 */ /* 0x000fe400078e0205 */
[----:B------:R-:W-:Y:S02]  /*31c0*/  IMAD.SHL.U32 R146, R148, 0x8, RZ ;  /* 0x0000000894927824 */ /* 0x000fe400078e00ff */
[----:B------:R-:W-:-:S05]  /*31d0*/  IMAD.WIDE.U32 R20, R23, R150, R4 ;  /* 0x0000009617147225 */ /* 0x000fca00078e0004 */
[----:B------:R-:W-:Y:S02]  /*31e0*/  IADD3 R5, R151, R21, RZ ;  /* 0x0000001597057210 */ /* 0x000fe40007ffe0ff */
[----:B------:R-:W-:-:S04]  /*31f0*/  LEA R4, P2, R20, R10, 0x1 ;  /* 0x0000000a14047211 */ /* 0x000fc800078408ff */
[----:B------:R-:W-:Y:S01]  /*3200*/  LEA.HI.X R5, R20, R11, R5, 0x1, P2 ;  /* 0x0000000b14057211 */ /* 0x000fe200010f0c05 */
[----:B--2---:R-:W-:-:S05]  /*3210*/  HADD2.F32 R7, -RZ, R160.H0_H0 ;  /* 0x200000a0ff077230 */ /* 0x004fca0000004100 */
[----:B------:R-:W-:-:S04]  /*3220*/  FMUL R7, R7, R144 ;  /* 0x0000009007077220 */ /* 0x000fc80000400000 */
[----:B------:R-:W-:-:S05]  /*3230*/  FFMA R7, R136, R145, R7 ;  /* 0x0000009188077223 */ /* 0x000fca0000000007 */
[----:B------:R-:W-:Y:S02]  /*3240*/  F2FP.F16.F32.PACK_AB R9, RZ, R7 ;  /* 0x00000007ff09723e */ /* 0x000fe400000000ff */
[----:B------:R-:W-:Y:S02]  /*3250*/  LEA.HI.X R7, R158, UR5, R161, 0x1, P1 ;  /* 0x000000059e077c11 */ /* 0x000fe400088f0ca1 */
[----:B------:R-:W-:-:S03]  /*3260*/  ISETP.GT.AND P1, PT, R3, 0x1, P4 ;  /* 0x000000010300780c */ /* 0x000fc60002724270 */
[----:B------:R0:W-:Y:S10]  /*3270*/  @P0 STG.E.U16 desc[UR40][R6.64], R9 ;  /* 0x0000000906000986 */ /* 0x0001f4000c101528 */
[----:B------:R-:W-:Y:S05]  /*3280*/  @!P1 BRA `(.L_x_31) ;  /* 0x0000000000049947 */ /* 0x000fea0003800000 */
[----:B------:R1:W5:Y:S02]  /*3290*/  LDG.E.LTC128B.U16 R160, desc[UR40][R4.64+0x2] ;  /* 0x0000022804a07981 */ /* 0x000364000c1e1520 */
.L_x_31:
[----:B------:R-:W-:Y:S05]  /*32a0*/  BSYNC B1 ;  /* 0x0000000000017941 */ /* 0x000fea0003800000 */
.L_x_30:
[----:B0----5:R-:W-:Y:S01]  /*32b0*/  HADD2.F32 R9, -RZ, R160.H0_H0 ;  /* 0x200000a0ff097230 */ /* 0x021fe20000004100 */
[----:B------:R-:W-:Y:S01]  /*32c0*/  ISETP.GT.AND P3, PT, R152, 0x8, PT ;  /* 0x000000089800780c */ /* 0x000fe20003f64270 */
[----:B------:R-:W-:-:S04]  /*32d0*/  IMAD.WIDE.U32 R164, R153, R148, R146 ;  /* 0x0000009499a47225 */ /* 0x000fc800078e0092 */
[----:B------:R-:W-:Y:S01]  /*32e0*/  FMUL R8, R9, R144 ;  /* 0x0000009009087220 */ /* 0x000fe20000400000 */
[----:B------:R-:W-:Y:S01]  /*32f0*/  IMAD.IADD R167, R159, 0x1, R165 ;  /* 0x000000019fa77824 */ /* 0x000fe200078e02a5 */
[----:B------:R-:W-:Y:S02]  /*3300*/  IADD3 R9, P2, R154, R164, RZ ;  /* 0x000000a49a097210 */ /* 0x000fe40007f5e0ff */
[----:B------:R-:W-:Y:S01]  /*3310*/  ISETP.GT.AND P0, PT, R3, RZ, P3 ;  /* 0x000000ff0300720c */ /* 0x000fe20001f04270 */
[----:B------:R-:W-:Y:S02]  /*3320*/  FFMA R137, R137, R145, R8 ;  /* 0x0000009189897223 */ /* 0x000fe40000000008 */
[----:B------:R-:W-:Y:S01]  /*3330*/  IMAD.X R20, R167, 0x1, R157, P2 ;  /* 0x00000001a7147824 */ /* 0x000fe200010e069d */
[----:B------:R-:W-:Y:S02]  /*3340*/  LEA R8, P2, R9, R10, 0x1 ;  /* 0x0000000a09087211 */ /* 0x000fe400078408ff */
[----:B------:R-:W-:-:S02]  /*3350*/  F2FP.F16.F32.PACK_AB R137, RZ, R137 ;  /* 0x00000089ff89723e */ /* 0x000fc400000000ff */
[----:B------:R-:W-:-:S03]  /*3360*/  LEA.HI.X R9, R9, R11, R20, 0x1, P2 ;  /* 0x0000000b09097211 */ /* 0x000fc600010f0c14 */
[----:B------:R0:W-:Y:S04]  /*3370*/  @P1 STG.E.U16 desc[UR40][R6.64+0x2], R137 ;  /* 0x0000028906001986 */ /* 0x0001e8000c101528 */
[----:B------:R2:W3:Y:S01]  /*3380*/  @P0 LDG.E.LTC128B.U16 R160, desc[UR40][R8.64] ;  /* 0x0000002808a00981 */ /* 0x0004e2000c1e1520 */
[C---:B------:R-:W-:Y:S01]  /*3390*/  IMAD.SHL.U32 R161, R12.reuse, 0x10, RZ ;  /* 0x000000100ca17824 */ /* 0x040fe200078e00ff */
[----:B------:R-:W-:Y:S01]  /*33a0*/  SHF.L.U64.HI R163, R12, 0x4, R13 ;  /* 0x000000040ca37819 */ /* 0x000fe2000001020d */
[----:B------:R-:W-:Y:S01]  /*33b0*/  BSSY B1, `(.L_x_32) ;  /* 0x0000011000017945 */ /* 0x000fe20003800000 */
[----:B------:R-:W-:Y:S02]  /*33c0*/  IADD3 R136, P1, R14, R164, RZ ;  /* 0x000000a40e887210 */ /* 0x000fe40007f3e0ff */
[----:B------:R-:W-:-:S03]  /*33d0*/  IADD3 R20, P2, R161, R6, RZ ;  /* 0x00000006a1147210 */ /* 0x000fc60007f5e0ff */
[----:B0-----:R-:W-:Y:S01]  /*33e0*/  IMAD.X R137, R15, 0x1, R167, P1 ;  /* 0x000000010f897824 */ /* 0x001fe200008e06a7 */
[----:B------:R-:W-:Y:S01]  /*33f0*/  ISETP.GT.AND P1, PT, R3, 0x1, P3 ;  /* 0x000000010300780c */ /* 0x000fe20001f24270 */
[----:B------:R-:W-:-:S04]  /*3400*/  IMAD.WIDE.U32 R136, R23, R150, R136 ;  /* 0x0000009617887225 */ /* 0x000fc800078e0088 */
[----:B------:R-:W-:Y:S01]  /*3410*/  IMAD.IADD R137, R151, 0x1, R137 ;  /* 0x0000000197897824 */ /* 0x000fe200078e0289 */
[----:B--2---:R-:W-:-:S04]  /*3420*/  LEA R8, P5, R136, R10, 0x1 ;  /* 0x0000000a88087211 */ /* 0x004fc800078a08ff */
[----:B------:R-:W-:Y:S01]  /*3430*/  LEA.HI.X R9, R136, R11, R137, 0x1, P5 ;  /* 0x0000000b88097211 */ /* 0x000fe200028f0c89 */
[----:B---3--:R-:W-:-:S05]  /*3440*/  HADD2.F32 R21, -RZ, R160.H0_H0 ;  /* 0x200000a0ff157230 */ /* 0x008fca0000004100 */
[----:B------:R-:W-:-:S04]  /*3450*/  FMUL R21, R21, R144 ;  /* 0x0000009015157220 */ /* 0x000fc80000400000 */
[----:B------:R-:W-:-:S05]  /*3460*/  FFMA R21, R138, R145, R21 ;  /* 0x000000918a157223 */ /* 0x000fca0000000015 */
[----:B------:R-:W-:Y:S01]  /*3470*/  F2FP.F16.F32.PACK_AB R138, RZ, R21 ;  /* 0x00000015ff8a723e */ /* 0x000fe200000000ff */
[----:B------:R-:W-:-:S05]  /*3480*/  IMAD.X R21, R163, 0x1, R7, P2 ;  /* 0x00000001a3157824 */ /* 0x000fca00010e0607 */
[----:B------:R0:W-:Y:S01]  /*3490*/  @P0 STG.E.U16 desc[UR40][R20.64], R138 ;  /* 0x0000008a14000986 */ /* 0x0001e2000c101528 */
[----:B------:R-:W-:Y:S05]  /*34a0*/  @!P1 BRA `(.L_x_33) ;  /* 0x0000000000049947 */ /* 0x000fea0003800000 */
[----:B------:R2:W5:Y:S02]  /*34b0*/  LDG.E.LTC128B.U16 R160, desc[UR40][R8.64+0x2] ;  /* 0x0000022808a07981 */ /* 0x000564000c1e1520 */
.L_x_33:
[----:B------:R-:W-:Y:S05]  /*34c0*/  BSYNC B1 ;  /* 0x0000000000017941 */ /* 0x000fea0003800000 */
.L_x_32:
[----:B-----5:R-:W-:Y:S01]  /*34d0*/  HADD2.F32 R137, -RZ, R160.H0_H0 ;  /* 0x200000a0ff897230 */ /* 0x020fe20000004100 */
[----:B------:R-:W-:Y:S01]  /*34e0*/  ISETP.GT.AND P0, PT, R3, 0x8, P4 ;  /* 0x000000080300780c */ /* 0x000fe20002704270 */
[----:B------:R-:W-:Y:S03]  /*34f0*/  BSSY B1, `(.L_x_34) ;  /* 0x0000007000017945 */ /* 0x000fe60003800000 */
[----:B------:R-:W-:-:S04]  /*3500*/  FMUL R136, R137, R144 ;  /* 0x0000009089887220 */ /* 0x000fc80000400000 */
[----:B------:R-:W-:-:S05]  /*3510*/  FFMA R136, R139, R145, R136 ;  /* 0x000000918b887223 */ /* 0x000fca0000000088 */
[----:B------:R-:W-:-:S05]  /*3520*/  F2FP.F16.F32.PACK_AB R136, RZ, R136 ;  /* 0x00000088ff88723e */ /* 0x000fca00000000ff */
[----:B------:R3:W-:Y:S01]  /*3530*/  @P1 STG.E.U16 desc[UR40][R20.64+0x2], R136 ;  /* 0x0000028814001986 */ /* 0x0007e2000c101528 */
[----:B------:R-:W-:Y:S05]  /*3540*/  @!P0 BRA `(.L_x_35) ;  /* 0x0000000000048947 */ /* 0x000fea0003800000 */
[----:B------:R4:W5:Y:S02]  /*3550*/  LDG.E.LTC128B.U16 R160, desc[UR40][R4.64+0x10] ;  /* 0x0000102804a07981 */ /* 0x000964000c1e1520 */
.L_x_35:
[----:B------:R-:W-:Y:S05]  /*3560*/  BSYNC B1 ;  /* 0x0000000000017941 */ /* 0x000fea0003800000 */
.L_x_34:
        /* <DEDUP_REMOVED lines=9> */
.L_x_37:
[----:B------:R-:W-:Y:S05]  /*3600*/  BSYNC B1 ;  /* 0x0000000000017941 */ /* 0x000fea0003800000 */
.L_x_36:
[----:B0----5:R-:W-:Y:S01]  /*3610*/  HADD2.F32 R137, -RZ, R160.H0_H0 ;  /* 0x200000a0ff897230 */ /* 0x021fe20000004100 */
[----:B------:R-:W-:Y:S01]  /*3620*/  ISETP.GT.AND P0, PT, R3, 0x8, P3 ;  /* 0x000000080300780c */ /* 0x000fe20001f04270 */
[----:B------:R-:W-:Y:S03]  /*3630*/  BSSY B1, `(.L_x_38) ;  /* 0x0000007000017945 */ /* 0x000fe60003800000 */
[----:B---3--:R-:W-:-:S04]  /*3640*/  FMUL R136, R137, R144 ;  /* 0x0000009089887220 */ /* 0x008fc80000400000 */
[----:B------:R-:W-:-:S05]  /*3650*/  FFMA R136, R141, R145, R136 ;  /* 0x000000918d887223 */ /* 0x000fca0000000088 */
[----:B------:R-:W-:-:S05]  /*3660*/  F2FP.F16.F32.PACK_AB R136, RZ, R136 ;  /* 0x00000088ff88723e */ /* 0x000fca00000000ff */
[----:B------:R0:W-:Y:S01]  /*3670*/  @P1 STG.E.U16 desc[UR40][R6.64+0x12], R136 ;  /* 0x0000128806001986 */ /* 0x0001e2000c101528 */
[----:B------:R-:W-:Y:S05]  /*3680*/  @!P0 BRA `(.L_x_39) ;  /* 0x0000000000048947 */ /* 0x000fea0003800000 */
[----:B------:R3:W5:Y:S02]  /*3690*/  LDG.E.LTC128B.U16 R160, desc[UR40][R8.64+0x10] ;  /* 0x0000102808a07981 */ /* 0x000764000c1e1520 */
.L_x_39:
[----:B------:R-:W-:Y:S05]  /*36a0*/  BSYNC B1 ;  /* 0x0000000000017941 */ /* 0x000fea0003800000 */
.L_x_38:
        /* <DEDUP_REMOVED lines=9> */
.L_x_41:
[----:B------:R-:W-:Y:S05]  /*3740*/  BSYNC B1 ;  /* 0x0000000000017941 */ /* 0x000fea0003800000 */
.L_x_40:
[----:B------:R-:W-:Y:S01]  /*3750*/  IMAD.MOV.U32 R138, RZ, RZ, R164 ;  /* 0x000000ffff8a7224 */ /* 0x000fe200078e00a4 */
[----:B------:R-:W-:Y:S01]  /*3760*/  ISETP.GT.AND P2, PT, R152, 0x80, PT ;  /* 0x000000809800780c */ /* 0x000fe20003f44270 */
[----:B------:R-:W-:Y:S01]  /*3770*/  IMAD.MOV.U32 R139, RZ, RZ, R167 ;  /* 0x000000ffff8b7224 */ /* 0x000fe200078e00a7 */
[----:B-----5:R-:W-:Y:S01]  /*3780*/  PRMT R172, R160, 0x7610, R172 ;  /* 0x00007610a0ac7816 */ /* 0x020fe200000000ac */
[----:B0-----:R-:W-:Y:S01]  /*3790*/  HADD2.F32 R137, -RZ, R160.H0_H0 ;  /* 0x200000a0ff897230 */ /* 0x001fe20000004100 */
[----:B------:R-:W-:Y:S01]  /*37a0*/  ISETP.GT.AND P0, PT, R3, RZ, P2 ;  /* 0x000000ff0300720c */ /* 0x000fe20001704270 */
[----:B------:R-:W-:-:S04]  /*37b0*/  IMAD.WIDE.U32 R138, R148, 0x78, R138 ;  /* 0x00000078948a7825 */ /* 0x000fc800078e008a */
[----:B------:R-:W-:Y:S01]  /*37c0*/  FMUL R136, R137, R144 ;  /* 0x0000009089887220 */ /* 0x000fe20000400000 */
[----:B------:R-:W-:Y:S01]  /*37d0*/  IMAD R149, R149, 0x78, RZ ;  /* 0x0000007895957824 */ /* 0x000fe200078e02ff */
[----:B------:R-:W-:Y:S02]  /*37e0*/  IADD3 R137, P5, R154, R138, RZ ;  /* 0x0000008a9a897210 */ /* 0x000fe40007fbe0ff */
[----:B------:R-:W-:Y:S01]  /*37f0*/  FFMA R143, R143, R145, R136 ;  /* 0x000000918f8f7223 */ /* 0x000fe20000000088 */
[----:B------:R-:W-:-:S04]  /*3800*/  IMAD.IADD R175, R139, 0x1, R149 ;  /* 0x000000018baf7824 */ /* 0x000fc800078e0295 */
[----:B------:R-:W-:Y:S01]  /*3810*/  IMAD.X R140, R175, 0x1, R157, P5 ;  /* 0x00000001af8c7824 */ /* 0x000fe200028e069d */
[C---:B------:R-:W-:Y:S02]  /*3820*/  LEA R136, P5, R137.reuse, R10, 0x1 ;  /* 0x0000000a89887211 */ /* 0x040fe400078a08ff */
[----:B------:R-:W-:Y:S02]  /*3830*/  F2FP.F16.F32.PACK_AB R143, RZ, R143 ;  /* 0x0000008fff8f723e */ /* 0x000fe400000000ff */
[----:B------:R-:W-:-:S03]  /*3840*/  LEA.HI.X R137, R137, R11, R140, 0x1, P5 ;  /* 0x0000000b89897211 */ /* 0x000fc600028f0c8c */
[----:B------:R0:W-:Y:S04]  /*3850*/  @P1 STG.E.U16 desc[UR40][R20.64+0x12], R143 ;  /* 0x0000128f14001986 */ /* 0x0001e8000c101528 */
[----:B------:R1:W2:Y:S01]  /*3860*/  @P0 LDG.E.LTC128B.U16 R172, desc[UR40][R136.64] ;  /* 0x0000002888ac0981 */ /* 0x0002a2000c1e1520 */
[----:B------:R-:W-:Y:S01]  /*3870*/  IMAD.WIDE.U32 R164, R148, 0x78, R146 ;  /* 0x0000007894a47825 */ /* 0x000fe200078e0092 */
[----:B------:R-:W-:Y:S01]  /*3880*/  MOV R171, R21 ;  /* 0x0000001500ab7202 */ /* 0x000fe20000000f00 */
[----:B------:R-:W-:Y:S02]  /*3890*/  BSSY B1, `(.L_x_42) ;  /* 0x0000017000017945 */ /* 0x000fe40003800000 */
[----:B------:R-:W-:Y:S02]  /*38a0*/  IMAD.MOV.U32 R142, RZ, RZ, R164 ;  /* 0x000000ffff8e7224 */ /* 0x000fe400078e00a4 */
[----:B------:R-:W-:-:S02]  /*38b0*/  IMAD.MOV.U32 R170, RZ, RZ, R20 ;  /* 0x000000ffffaa7224 */ /* 0x000fc400078e0014 */
[----:B0-----:R-:W-:Y:S02]  /*38c0*/  IMAD.IADD R143, R149, 0x1, R165 ;  /* 0x00000001958f7824 */ /* 0x001fe400078e02a5 */
[----:B------:R-:W-:Y:S02]  /*38d0*/  IMAD R169, R13, 0xf0, RZ ;  /* 0x000000f00da97824 */ /* 0x000fe400078e02ff */
[----:B------:R-:W-:-:S04]  /*38e0*/  IMAD.WIDE.U32 R140, R153, R148, R142 ;  /* 0x00000094998c7225 */ /* 0x000fc800078e008e */
[----:B------:R-:W-:Y:S01]  /*38f0*/  IMAD.WIDE.U32 R170, R12, 0xf0, R170 ;  /* 0x000000f00caa7825 */ /* 0x000fe200078e00aa */
[----:B------:R-:W-:-:S03]  /*3900*/  IADD3 R140, P1, R14, R140, RZ ;  /* 0x0000008c0e8c7210 */ /* 0x000fc60007f3e0ff */
[----:B------:R-:W-:Y:S01]  /*3910*/  @P0 IMAD.MOV.U32 R166, RZ, RZ, R170 ;  /* 0x000000ffffa60224 */ /* 0x000fe200078e00aa */
[----:B------:R-:W-:Y:S02]  /*3920*/  IADD3.X R141, R15, R159, R141, P1, !PT ;  /* 0x0000009f0f8d7210 */ /* 0x000fe40000ffe48d */
[----:B------:R-:W-:Y:S01]  /*3930*/  ISETP.GT.AND P1, PT, R3, 0x1, P2 ;  /* 0x000000010300780c */ /* 0x000fe20001724270 */
[----:B------:R-:W-:-:S03]  /*3940*/  IMAD.WIDE.U32 R140, R23, R150, R140 ;  /* 0x00000096178c7225 */ /* 0x000fc600078e008c */
[----:B-1----:R-:W-:Y:S01]  /*3950*/  LEA R136, P5, R140, R10, 0x1 ;  /* 0x0000000a8c887211 */ /* 0x002fe200078a08ff */
[----:B--2---:R-:W-:-:S05]  /*3960*/  HADD2.F32 R167, -RZ, R172.H0_H0 ;  /* 0x200000acffa77230 */ /* 0x004fca0000004100 */
[----:B------:R-:W-:-:S04]  /*3970*/  FMUL R167, R167, R144 ;  /* 0x00000090a7a77220 */ /* 0x000fc80000400000 */
[----:B------:R-:W-:Y:S01]  /*3980*/  FFMA R167, R128, R145, R167 ;  /* 0x0000009180a77223 */ /* 0x000fe200000000a7 */
[----:B------:R-:W-:-:S04]  /*3990*/  IMAD.IADD R128, R151, 0x1, R141 ;  /* 0x0000000197807824 */ /* 0x000fc800078e028d */
[----:B------:R-:W-:Y:S01]  /*39a0*/  F2FP.F16.F32.PACK_AB R141, RZ, R167 ;  /* 0x000000a7ff8d723e */ /* 0x000fe200000000ff */
[----:B------:R-:W-:Y:S01]  /*39b0*/  IMAD.IADD R167, R171, 0x1, R169 ;  /* 0x00000001aba77824 */ /* 0x000fe200078e02a9 */
[----:B------:R-:W-:-:S04]  /*39c0*/  LEA.HI.X R137, R140, R11, R128, 0x1, P5 ;  /* 0x0000000b8c897211 */ /* 0x000fc800028f0c80 */
[----:B------:R0:W-:Y:S01]  /*39d0*/  @P0 STG.E.U16 desc[UR40][R166.64], R141 ;  /* 0x0000008da6000986 */ /* 0x0001e2000c101528 */
[----:B------:R-:W-:Y:S05]  /*39e0*/  @!P1 BRA `(.L_x_43) ;  /* 0x0000000000049947 */ /* 0x000fea0003800000 */
[----:B------:R1:W5:Y:S02]  /*39f0*/  LDG.E.LTC128B.U16 R172, desc[UR40][R136.64+0x2] ;  /* 0x0000022888ac7981 */ /* 0x000364000c1e1520 */
.L_x_43:
[----:B------:R-:W-:Y:S05]  /*3a00*/  BSYNC B1 ;  /* 0x0000000000017941 */ /* 0x000fea0003800000 */
.L_x_42:
[----:B-----5:R-:W-:Y:S01]  /*3a10*/  HADD2.F32 R139, -RZ, R172.H0_H0 ;  /* 0x200000acff8b7230 */ /* 0x020fe20000004100 */
[----:B------:R-:W-:Y:S01]  /*3a20*/  IADD3 R176, P0, R146, R138, RZ ;  /* 0x0000008a92b07210 */ /* 0x000fe20007f1e0ff */
[C---:B------:R-:W-:Y:S01]  /*3a30*/  IMAD.SHL.U32 R173, R12.reuse, 0x200, RZ ;  /* 0x000002000cad7824 */ /* 0x040fe200078e00ff */
[C---:B------:R-:W-:Y:S01]  /*3a40*/  SHF.L.U64.HI R171, R12.reuse, 0x9, R13 ;  /* 0x000000090cab7819 */ /* 0x040fe2000001020d */
[----:B------:R-:W-:Y:S01]  /*3a50*/  BSSY B1, `(.L_x_44) ;  /* 0x000001c000017945 */ /* 0x000fe20003800000 */
[----:B------:R-:W-:Y:S01]  /*3a60*/  FMUL R128, R139, R144 ;  /* 0x000000908b807220 */ /* 0x000fe20000400000 */
[----:B------:R-:W-:Y:S01]  /*3a70*/  IMAD.X R177, R175, 0x1, R147, P0 ;  /* 0x00000001afb17824 */ /* 0x000fe200000e0693 */
[----:B------:R-:W-:Y:S02]  /*3a80*/  IADD3 R138, P0, P5, R161, R6, R173 ;  /* 0x00000006a18a7210 */ /* 0x000fe40007d1e0ad */
[----:B------:R-:W-:Y:S01]  /*3a90*/  FFMA R139, R129, R145, R128 ;  /* 0x00000091818b7223 */ /* 0x000fe20000000080 */
[----:B------:R-:W-:Y:S01]  /*3aa0*/  IMAD.WIDE.U32 R128, R12, 0xf0, R20 ;  /* 0x000000f00c807825 */ /* 0x000fe200078e0014 */
[----:B------:R-:W-:-:S03]  /*3ab0*/  ISETP.GT.AND P6, PT, R152, 0x88, PT ;  /* 0x000000889800780c */ /* 0x000fc60003fc4270 */
[----:B------:R-:W-:Y:S01]  /*3ac0*/  F2FP.F16.F32.PACK_AB R139, RZ, R139 ;  /* 0x0000008bff8b723e */ /* 0x000fe200000000ff */
[----:B0-----:R-:W-:Y:S02]  /*3ad0*/  IMAD.IADD R141, R169, 0x1, R129 ;  /* 0x00000001a98d7824 */ /* 0x001fe400078e0281 */
[----:B------:R-:W-:Y:S01]  /*3ae0*/  @P1 IMAD.MOV.U32 R140, RZ, RZ, R128 ;  /* 0x000000ffff8c1224 */ /* 0x000fe200078e0080 */
[----:B------:R-:W-:Y:S01]  /*3af0*/  PRMT R178, R139, 0x7610, R178 ;  /* 0x000076108bb27816 */ /* 0x000fe200000000b2 */
[----:B------:R-:W-:Y:S01]  /*3b00*/  IMAD.WIDE.U32 R168, R148, 0x78, R176 ;  /* 0x0000007894a87825 */ /* 0x000fe200078e00b0 */
[----:B------:R-:W-:Y:S02]  /*3b10*/  IADD3.X R139, R163, R7, R171, P0, P5 ;  /* 0x00000007a38b7210 */ /* 0x000fe400007ea4ab */
[----:B------:R-:W-:Y:S01]  /*3b20*/  IADD3 R165, P0, R176, R154, RZ ;  /* 0x0000009ab0a57210 */ /* 0x000fe20007f1e0ff */
[----:B------:R0:W-:Y:S01]  /*3b30*/  @P1 STG.E.U16 desc[UR40][R140.64+0x2], R178 ;  /* 0x000002b28c001986 */ /* 0x0001e2000c101528 */
[----:B------:R-:W-:Y:S01]  /*3b40*/  IMAD.IADD R175, R149, 0x1, R169 ;  /* 0x0000000195af7824 */ /* 0x000fe200078e02a9 */
[----:B------:R-:W-:-:S02]  /*3b50*/  IADD3 R158, P1, P5, R154, R168, R146 ;  /* 0x000000a89a9e7210 */ /* 0x000fc40007d3e092 */
[----:B------:R-:W-:Y:S01]  /*3b60*/  IMAD.X R174, R177, 0x1, R157, P0 ;  /* 0x00000001b1ae7824 */ /* 0x000fe200000e069d */
[----:B------:R-:W-:Y:S02]  /*3b70*/  IADD3 R164, P0, R146, R164, RZ ;  /* 0x000000a492a47210 */ /* 0x000fe40007f1e0ff */
[----:B------:R-:W-:Y:S02]  /*3b80*/  IADD3.X R160, R157, R175, R147, P1, P5 ;  /* 0x000000af9da07210 */ /* 0x000fe40000fea493 */
[----:B------:R-:W-:-:S04]  /*3b90*/  LEA R176, P1, R165, R10, 0x1 ;  /* 0x0000000aa5b07211 */ /* 0x000fc800078208ff */
[----:B------:R-:W-:Y:S02]  /*3ba0*/  LEA.HI.X R177, R165, R11, R174, 0x1, P1 ;  /* 0x0000000ba5b17211 */ /* 0x000fe400008f0cae */
[----:B------:R-:W-:Y:S02]  /*3bb0*/  ISETP.GT.AND P1, PT, R3, RZ, P6 ;  /* 0x000000ff0300720c */ /* 0x000fe40003724270 */
[----:B------:R-:W-:Y:S01]  /*3bc0*/  P2R R165, PR, RZ, 0x40 ;  /* 0x00000040ffa57803 */ /* 0x000fe20000000000 */
[----:B------:R-:W-:Y:S01]  /*3bd0*/  IMAD.X R165, R143, 0x1, R147, P0 ;  /* 0x000000018fa57824 */ /* 0x000fe200000e0693 */
[----:B0-----:R-:W-:-:S09]  /*3be0*/  IADD3 R178, P0, R161, R170, RZ ;  /* 0x000000aaa1b27210 */ /* 0x001fd20007f1e0ff */
[----:B------:R-:W-:Y:S05]  /*3bf0*/  @!P1 BRA `(.L_x_45) ;  /* 0x0000000000049947 */ /* 0x000fea0003800000 */
[----:B------:R0:W5:Y:S02]  /*3c00*/  LDG.E.LTC128B.U16 R172, desc[UR40][R176.64] ;  /* 0x00000028b0ac7981 */ /* 0x000164000c1e1520 */
.L_x_45:
[----:B------:R-:W-:Y:S05]  /*3c10*/  BSYNC B1 ;  /* 0x0000000000017941 */ /* 0x000fea0003800000 */
.L_x_44:
[----:B-----5:R-:W-:Y:S01]  /*3c20*/  HADD2.F32 R181, -RZ, R172.H0_H0 ;  /* 0x200000acffb57230 */ /* 0x020fe20000004100 */
[----:B------:R-:W-:Y:S01]  /*3c30*/  BSSY B1, `(.L_x_46) ;  /* 0x0000010000017945 */ /* 0x000fe20003800000 */
[----:B0-----:R-:W-:-:S04]  /*3c40*/  IMAD.WIDE.U32 R176, R153, R148, R164 ;  /* 0x0000009499b07225 */ /* 0x001fc800078e00a4 */
[----:B------:R-:W-:Y:S01]  /*3c50*/  FMUL R181, R181, R144 ;  /* 0x00000090b5b57220 */ /* 0x000fe20000400000 */
[----:B------:R-:W-:Y:S01]  /*3c60*/  IMAD.X R179, R167, 0x1, R163, P0 ;  /* 0x00000001a7b37824 */ /* 0x000fe200000e06a3 */
[----:B------:R-:W-:Y:S02]  /*3c70*/  IADD3 R176, P0, R14, R176, RZ ;  /* 0x000000b00eb07210 */ /* 0x000fe40007f1e0ff */
[----:B------:R-:W-:Y:S02]  /*3c80*/  FFMA R181, R130, R145, R181 ;  /* 0x0000009182b57223 */ /* 0x000fe400000000b5 */
[----:B------:R-:W-:-:S03]  /*3c90*/  IADD3.X R177, R15, R159, R177, P0, !PT ;  /* 0x0000009f0fb17210 */ /* 0x000fc600007fe4b1 */
[----:B------:R-:W-:Y:S01]  /*3ca0*/  F2FP.F16.F32.PACK_AB R181, RZ, R181 ;  /* 0x000000b5ffb5723e */ /* 0x000fe200000000ff */
[----:B------:R-:W-:-:S04]  /*3cb0*/  IMAD.WIDE.U32 R176, R23, R150, R176 ;  /* 0x0000009617b07225 */ /* 0x000fc800078e00b0 */
[----:B------:R0:W-:Y:S01]  /*3cc0*/  @P1 STG.E.U16 desc[UR40][R178.64], R181 ;  /* 0x000000b5b2001986 */ /* 0x0001e2000c101528 */
[----:B------:R-:W-:Y:S01]  /*3cd0*/  ISETP.GT.AND P1, PT, R3, 0x1, P6 ;  /* 0x000000010300780c */ /* 0x000fe20003724270 */
[----:B------:R-:W-:Y:S01]  /*3ce0*/  IMAD.IADD R130, R151, 0x1, R177 ;  /* 0x0000000197827824 */ /* 0x000fe200078e02b1 */
[----:B------:R-:W-:-:S04]  /*3cf0*/  LEA R166, P0, R176, R10, 0x1 ;  /* 0x0000000ab0a67211 */ /* 0x000fc800078008ff */
[----:B------:R-:W-:-:S07]  /*3d00*/  LEA.HI.X R167, R176, R11, R130, 0x1, P0 ;  /* 0x0000000bb0a77211 */ /* 0x000fce00000f0c82 */
[----:B0-----:R-:W-:Y:S05]  /*3d10*/  @!P1 BRA `(.L_x_47) ;  /* 0x0000000000049947 */ /* 0x001fea0003800000 */
[----:B------:R0:W5:Y:S02]  /*3d20*/  LDG.E.LTC128B.U16 R172, desc[UR40][R166.64+0x2] ;  /* 0x00000228a6ac7981 */ /* 0x000164000c1e1520 */
.L_x_47:
[----:B------:R-:W-:Y:S05]  /*3d30*/  BSYNC B1 ;  /* 0x0000000000017941 */ /* 0x000fea0003800000 */
.L_x_46:
[----:B-----5:R-:W-:Y:S01]  /*3d40*/  HADD2.F32 R177, -RZ, R172.H0_H0 ;  /* 0x200000acffb17230 */ /* 0x020fe20000004100 */
[----:B------:R-:W-:Y:S04]  /*3d50*/  BSSY B1, `(.L_x_48) ;  /* 0x000000a000017945 */ /* 0x000fe80003800000 */
[----:B------:R-:W-:-:S04]  /*3d60*/  FMUL R130, R177, R144 ;  /* 0x00000090b1827220 */ /* 0x000fc80000400000 */
[----:B------:R-:W-:Y:S01]  /*3d70*/  FFMA R131, R131, R145, R130 ;  /* 0x0000009183837223 */ /* 0x000fe20000000082 */
[----:B------:R-:W-:-:S04]  /*3d80*/  IADD3 R130, P0, R161, R128, RZ ;  /* 0x00000080a1827210 */ /* 0x000fc80007f1e0ff */
[----:B------:R-:W-:Y:S01]  /*3d90*/  F2FP.F16.F32.PACK_AB R170, RZ, R131 ;  /* 0x00000083ffaa723e */ /* 0x000fe200000000ff */
[----:B------:R-:W-:Y:S01]  /*3da0*/  IMAD.X R131, R141, 0x1, R163, P0 ;  /* 0x000000018d837824 */ /* 0x000fe200000e06a3 */
[----:B------:R-:W-:-:S04]  /*3db0*/  ISETP.GT.AND P0, PT, R3, 0x8, P2 ;  /* 0x000000080300780c */ /* 0x000fc80001704270 */
[----:B------:R2:W-:Y:S09]  /*3dc0*/  @P1 STG.E.U16 desc[UR40][R130.64+0x2], R170 ;  /* 0x000002aa82001986 */ /* 0x0005f2000c101528 */
[----:B------:R-:W-:Y:S05]  /*3dd0*/  @!P0 BRA `(.L_x_49) ;  /* 0x0000000000048947 */ /* 0x000fea0003800000 */
[----:B------:R0:W5:Y:S02]  /*3de0*/  LDG.E.LTC128B.U16 R172, desc[UR40][R136.64+0x10] ;  /* 0x0000102888ac7981 */ /* 0x000164000c1e1520 */
.L_x_49:
[----:B------:R-:W-:Y:S05]  /*3df0*/  BSYNC B1 ;  /* 0x0000000000017941 */ /* 0x000fea0003800000 */
.L_x_48:
[----:B-----5:R-:W-:Y:S01]  /*3e00*/  HADD2.F32 R177, -RZ, R172.H0_H0 ;  /* 0x200000acffb17230 */ /* 0x020fe20000004100 */
[----:B------:R-:W-:Y:S01]  /*3e10*/  ISETP.GT.AND P1, PT, R3, 0x9, P2 ;  /* 0x000000090300780c */ /* 0x000fe20001724270 */
[----:B------:R-:W-:Y:S01]  /*3e20*/  @P0 IMAD.MOV.U32 R176, RZ, RZ, R128 ;  /* 0x000000ffffb00224 */ /* 0x000fe200078e0080 */
[----:B------:R-:W-:Y:S02]  /*3e30*/  BSSY B1, `(.L_x_50) ;  /* 0x0000009000017945 */ /* 0x000fe40003800000 */
[----:B------:R-:W-:-:S04]  /*3e40*/  FMUL R177, R177, R144 ;  /* 0x00000090b1b17220 */ /* 0x000fc80000400000 */
[----:B------:R-:W-:-:S05]  /*3e50*/  FFMA R177, R132, R145, R177 ;  /* 0x0000009184b17223 */ /* 0x000fca00000000b1 */
[----:B------:R-:W-:-:S04]  /*3e60*/  F2FP.F16.F32.PACK_AB R177, RZ, R177 ;  /* 0x000000b1ffb1723e */ /* 0x000fc800000000ff */
[----:B------:R-:W-:Y:S02]  /*3e70*/  PRMT R132, R177, 0x7610, R132 ;  /* 0x00007610b1847816 */ /* 0x000fe40000000084 */
[----:B------:R-:W-:-:S05]  /*3e80*/  @P0 MOV R177, R141 ;  /* 0x0000008d00b10202 */ /* 0x000fca0000000f00 */
[----:B------:R0:W-:Y:S01]  /*3e90*/  @P0 STG.E.U16 desc[UR40][R176.64+0x10], R132 ;  /* 0x00001084b0000986 */ /* 0x0001e2000c101528 */
[----:B------:R-:W-:Y:S05]  /*3ea0*/  @!P1 BRA `(.L_x_51) ;  /* 0x0000000000049947 */ /* 0x000fea0003800000 */
[----:B------:R0:W5:Y:S02]  /*3eb0*/  LDG.E.LTC128B.U16 R172, desc[UR40][R136.64+0x12] ;  /* 0x0000122888ac7981 */ /* 0x000164000c1e1520 */
.L_x_51:
[----:B------:R-:W-:Y:S05]  /*3ec0*/  BSYNC B1 ;  /* 0x0000000000017941 */ /* 0x000fea0003800000 */
.L_x_50:
[----:B0----5:R-:W-:Y:S01]  /*3ed0*/  HADD2.F32 R177, -RZ, R172.H0_H0 ;  /* 0x200000acffb17230 */ /* 0x021fe20000004100 */
[----:B------:R-:W-:Y:S01]  /*3ee0*/  ISETP.GT.AND P0, PT, R3, 0x8, P6 ;  /* 0x000000080300780c */ /* 0x000fe20003704270 */
[----:B------:R-:W-:Y:S03]  /*3ef0*/  BSSY B1, `(.L_x_52) ;  /* 0x000000a000017945 */ /* 0x000fe60003800000 */
[----:B------:R-:W-:-:S04]  /*3f00*/  FMUL R132, R177, R144 ;  /* 0x00000090b1847220 */ /* 0x000fc80000400000 */
[----:B------:R-:W-:Y:S01]  /*3f10*/  FFMA R132, R133, R145, R132 ;  /* 0x0000009185847223 */ /* 0x000fe20000000084 */
[----:B------:R-:W-:-:S04]  /*3f20*/  @P1 IMAD.MOV.U32 R133, RZ, RZ, R141 ;  /* 0x000000ffff851224 */ /* 0x000fc800078e008d */
[----:B------:R-:W-:-:S04]  /*3f30*/  F2FP.F16.F32.PACK_AB R132, RZ, R132 ;  /* 0x00000084ff84723e */ /* 0x000fc800000000ff */
[----:B--2---:R-:W-:Y:S01]  /*3f40*/  PRMT R170, R132, 0x7610, R170 ;  /* 0x0000761084aa7816 */ /* 0x004fe200000000aa */
[----:B------:R-:W-:-:S05]  /*3f50*/  @P1 IMAD.MOV.U32 R132, RZ, RZ, R128 ;  /* 0x000000ffff841224 */ /* 0x000fca00078e0080 */
[----:B------:R0:W-:Y:S01]  /*3f60*/  @P1 STG.E.U16 desc[UR40][R132.64+0x12], R170 ;  /* 0x000012aa84001986 */ /* 0x0001e2000c101528 */
[----:B------:R-:W-:Y:S05]  /*3f70*/  @!P0 BRA `(.L_x_53) ;  /* 0x0000000000048947 */ /* 0x000fea0003800000 */
[----:B------:R2:W5:Y:S02]  /*3f80*/  LDG.E.LTC128B.U16 R172, desc[UR40][R166.64+0x10] ;  /* 0x00001028a6ac7981 */ /* 0x000564000c1e1520 */
.L_x_53:
[----:B------:R-:W-:Y:S05]  /*3f90*/  BSYNC B1 ;  /* 0x0000000000017941 */ /* 0x000fea0003800000 */
.L_x_52:
[----:B0----5:R-:W-:Y:S01]  /*3fa0*/  HADD2.F32 R133, -RZ, R172.H0_H0 ;  /* 0x200000acff857230 */ /* 0x021fe20000004100 */
[----:B------:R-:W-:Y:S01]  /*3fb0*/  BSSY B1, `(.L_x_54) ;  /* 0x000000f000017945 */ /* 0x000fe20003800000 */
[----:B------:R-:W-:-:S04]  /*3fc0*/  IMAD.WIDE.U32 R142, R148, 0x78, R142 ;  /* 0x00000078948e7825 */ /* 0x000fc800078e008e */
[----:B------:R-:W-:Y:S01]  /*3fd0*/  FMUL R133, R133, R144 ;  /* 0x0000009085857220 */ /* 0x000fe20000400000 */
[----:B------:R-:W-:-:S03]  /*3fe0*/  IADD3 R132, P1, R146, R142, RZ ;  /* 0x0000008e92847210 */ /* 0x000fc60007f3e0ff */
[----:B------:R-:W-:Y:S01]  /*3ff0*/  FFMA R134, R134, R145, R133 ;  /* 0x0000009186867223 */ /* 0x000fe20000000085 */
[----:B------:R-:W-:-:S04]  /*4000*/  IADD3.X R133, R147, R149, R143, P1, !PT ;  /* 0x0000009593857210 */ /* 0x000fc80000ffe48f */
[----:B------:R-:W-:Y:S01]  /*4010*/  F2FP.F16.F32.PACK_AB R134, RZ, R134 ;  /* 0x00000086ff86723e */ /* 0x000fe200000000ff */
[----:B------:R-:W-:-:S04]  /*4020*/  IMAD.WIDE.U32 R132, R153, R148, R132 ;  /* 0x0000009499847225 */ /* 0x000fc800078e0084 */
[----:B------:R0:W-:Y:S01]  /*4030*/  @P0 STG.E.U16 desc[UR40][R130.64+0x10], R134 ;  /* 0x0000108682000986 */ /* 0x0001e2000c101528 */
[----:B------:R-:W-:Y:S02]  /*4040*/  ISETP.GT.AND P0, PT, R3, 0x9, P6 ;  /* 0x000000090300780c */ /* 0x000fe40003704270 */
[----:B------:R-:W-:-:S04]  /*4050*/  IADD3 R142, P1, R14, R132, RZ ;  /* 0x000000840e8e7210 */ /* 0x000fc80007f3e0ff */
[----:B------:R-:W-:-:S03]  /*4060*/  IADD3.X R143, R15, R159, R133, P1, !PT ;  /* 0x0000009f0f8f7210 */ /* 0x000fc60000ffe485 */
[----:B------:R-:W-:-:S04]  /*4070*/  IMAD.WIDE.U32 R142, R23, R150, R142 ;  /* 0x00000096178e7225 */ /* 0x000fc800078e008e */
[----:B0-----:R-:W-:Y:S05]  /*4080*/  @!P0 BRA `(.L_x_55) ;  /* 0x0000000000048947 */ /* 0x001fea0003800000 */
[----:B------:R0:W5:Y:S02]  /*4090*/  LDG.E.LTC128B.U16 R172, desc[UR40][R166.64+0x12] ;  /* 0x00001228a6ac7981 */ /* 0x000164000c1e1520 */
.L_x_55:
[----:B------:R-:W-:Y:S05]  /*40a0*/  BSYNC B1 ;  /* 0x0000000000017941 */ /* 0x000fea0003800000 */
.L_x_54:
[----:B-----5:R-:W-:Y:S01]  /*40b0*/  HADD2.F32 R133, -RZ, R172.H0_H0 ;  /* 0x200000acff857230 */ /* 0x020fe20000004100 */
[----:B------:R-:W-:Y:S01]  /*40c0*/  LEA R132, P1, R142, R10, 0x1 ;  /* 0x0000000a8e847211 */ /* 0x000fe200078208ff */
[----:B------:R-:W-:Y:S02]  /*40d0*/  IMAD.IADD R143, R151, 0x1, R143 ;  /* 0x00000001978f7824 */ /* 0x000fe400078e028f */
[----:B------:R-:W-:Y:S02]  /*40e0*/  IMAD.SHL.U32 R155, R12, 0x100, RZ ;  /* 0x000001000c9b7824 */ /* 0x000fe400078e00ff */
[----:B------:R-:W-:Y:S01]  /*40f0*/  FMUL R134, R133, R144 ;  /* 0x0000009085867220 */ /* 0x000fe20000400000 */
[----:B------:R-:W-:Y:S01]  /*4100*/  IMAD.WIDE.U32 R164, R148, 0x78, R164 ;  /* 0x0000007894a47825 */ /* 0x000fe200078e00a4 */
[----:B------:R-:W-:Y:S02]  /*4110*/  LEA.HI.X R133, R142, R11, R143, 0x1, P1 ;  /* 0x0000000b8e857211 */ /* 0x000fe400008f0c8f */
[----:B------:R-:W-:Y:S01]  /*4120*/  IADD3 R154, P1, R154, R168, RZ ;  /* 0x000000a89a9a7210 */ /* 0x000fe20007f3e0ff */
[----:B------:R-:W-:Y:S01]  /*4130*/  FFMA R134, R135, R145, R134 ;  /* 0x0000009187867223 */ /* 0x000fe20000000086 */
[----:B------:R-:W-:-:S03]  /*4140*/  SHF.L.U64.HI R143, R12, 0x8, R13 ;  /* 0x000000080c8f7819 */ /* 0x000fc6000001020d */
[----:B------:R-:W-:Y:S01]  /*4150*/  IMAD.X R157, R175, 0x1, R157, P1 ;  /* 0x00000001af9d7824 */ /* 0x000fe200008e069d */
[C---:B------:R-:W-:Y:S02]  /*4160*/  LEA R156, P1, R154.reuse, R10, 0x1 ;  /* 0x0000000a9a9c7211 */ /* 0x040fe400078208ff */
[----:B------:R-:W-:Y:S02]  /*4170*/  F2FP.F16.F32.PACK_AB R135, RZ, R134 ;  /* 0x00000086ff87723e */ /* 0x000fe400000000ff */
[----:B------:R-:W-:Y:S02]  /*4180*/  LEA.HI.X R157, R154, R11, R157, 0x1, P1 ;  /* 0x0000000b9a9d7211 */ /* 0x000fe400008f0c9d */
[----:B------:R-:W-:Y:S02]  /*4190*/  IADD3 R134, P1, R173, R6, RZ ;  /* 0x00000006ad867210 */ /* 0x000fe40007f3e0ff */
[----:B------:R-:W-:-:S03]  /*41a0*/  PRMT R142, R135, 0x7610, R142 ;  /* 0x00007610878e7816 */ /* 0x000fc6000000008e */
[----:B------:R-:W-:Y:S02]  /*41b0*/  IMAD.X R135, R171, 0x1, R7, P1 ;  /* 0x00000001ab877824 */ /* 0x000fe400008e0607 */
[----:B------:R0:W-:Y:S01]  /*41c0*/  @P0 STG.E.U16 desc[UR40][R130.64+0x12], R142 ;  /* 0x0000128e82000986 */ /* 0x0001e2000c101528 */
[----:B------:R-:W-:-:S04]  /*41d0*/  IADD3 R12, P0, P1, R161, R128, R155 ;  /* 0x00000080a10c7210 */ /* 0x000fc8000791e09b */
[----:B------:R-:W-:Y:S02]  /*41e0*/  IADD3.X R13, R163, R141, R143, P0, P1 ;  /* 0x0000008da30d7210 */ /* 0x000fe400007e248f */
[----:B------:R-:W-:Y:S02]  /*41f0*/  IADD3 R146, P0, R146, R164, RZ ;  /* 0x000000a492927210 */ /* 0x000fe40007f1e0ff */
[----:B------:R-:W-:Y:S02]  /*4200*/  ISETP.GT.AND P1, PT, R152, 0x100, PT ;  /* 0x000001009800780c */ /* 0x000fe40003f24270 */
[----:B------:R-:W-:Y:S02]  /*4210*/  IADD3.X R147, R147, R149, R165, P0, !PT ;  /* 0x0000009593937210 */ /* 0x000fe400007fe4a5 */
[----:B------:R-:W-:-:S13]  /*4220*/  ISETP.GT.AND P0, PT, R3, RZ, P1 ;  /* 0x000000ff0300720c */ /* 0x000fda0000f04270 */
[----:B------:R-:W2:Y:S01]  /*4230*/  @P0 LDG.E.LTC128B.U16 R172, desc[UR40][R156.64] ;  /* 0x000000289cac0981 */ /* 0x000ea2000c1e1520 */
[----:B------:R-:W-:Y:S01]  /*4240*/  BSSY B1, `(.L_x_56) ;  /* 0x000000d000017945 */ /* 0x000fe20003800000 */
[----:B--2---:R-:W-:-:S05]  /*4250*/  HADD2.F32 R149, -RZ, R172.H0_H0 ;  /* 0x200000acff957230 */ /* 0x004fca0000004100 */
[----:B------:R-:W-:-:S04]  /*4260*/  FMUL R149, R149, R144 ;  /* 0x0000009095957220 */ /* 0x000fc80000400000 */
[----:B------:R-:W-:-:S05]  /*4270*/  FFMA R149, R120, R145, R149 ;  /* 0x0000009178957223 */ /* 0x000fca0000000095 */
[----:B------:R-:W-:-:S04]  /*4280*/  F2FP.F16.F32.PACK_AB R149, RZ, R149 ;  /* 0x00000095ff95723e */ /* 0x000fc800000000ff */
[----:B------:R-:W-:Y:S01]  /*4290*/  PRMT R120, R149, 0x7610, R120 ;  /* 0x0000761095787816 */ /* 0x000fe20000000078 */
[----:B------:R-:W-:-:S04]  /*42a0*/  IMAD.WIDE.U32 R148, R153, R148, R146 ;  /* 0x0000009499947225 */ /* 0x000fc800078e0092 */
[----:B------:R0:W-:Y:S01]  /*42b0*/  @P0 STG.E.U16 desc[UR40][R134.64], R120 ;  /* 0x0000007886000986 */ /* 0x0001e2000c101528 */
[----:B------:R-:W-:-:S04]  /*42c0*/  IADD3 R14, P0, R14, R148, RZ ;  /* 0x000000940e0e7210 */ /* 0x000fc80007f1e0ff */
[----:B------:R-:W-:Y:S02]  /*42d0*/  IADD3.X R15, R15, R159, R149, P0, !PT ;  /* 0x0000009f0f0f7210 */ /* 0x000fe400007fe495 */
[----:B------:R-:W-:-:S13]  /*42e0*/  ISETP.GT.AND P0, PT, R3, 0x1, P1 ;  /* 0x000000010300780c */ /* 0x000fda0000f04270 */
[----:B0-----:R-:W-:Y:S05]  /*42f0*/  @!P0 BRA `(.L_x_57) ;  /* 0x0000000000048947 */ /* 0x001fea0003800000 */
[----:B------:R0:W5:Y:S02]  /*4300*/  LDG.E.LTC128B.U16 R172, desc[UR40][R132.64+0x2] ;  /* 0x0000022884ac7981 */ /* 0x000164000c1e1520 */
.L_x_57:
[----:B------:R-:W-:Y:S05]  /*4310*/  BSYNC B1 ;  /* 0x0000000000017941 */ /* 0x000fea0003800000 */
.L_x_56:
[----:B-----5:R-:W-:Y:S01]  /*4320*/  HADD2.F32 R147, -RZ, R172.H0_H0 ;  /* 0x200000acff937230 */ /* 0x020fe20000004100 */
[----:B------:R-:W-:Y:S04]  /*4330*/  BSSY B1, `(.L_x_58) ;  /* 0x0000012000017945 */ /* 0x000fe80003800000 */
[----:B------:R-:W-:-:S04]  /*4340*/  FMUL R120, R147, R144 ;  /* 0x0000009093787220 */ /* 0x000fc80000400000 */
[----:B------:R-:W-:-:S05]  /*4350*/  FFMA R120, R121, R145, R120 ;  /* 0x0000009179787223 */ /* 0x000fca0000000078 */
[----:B------:R-:W-:-:S04]  /*4360*/  F2FP.F16.F32.PACK_AB R120, RZ, R120 ;  /* 0x00000078ff78723e */ /* 0x000fc800000000ff */
[----:B------:R-:W-:Y:S01]  /*4370*/  PRMT R142, R120, 0x7610, R142 ;  /* 0x00007610788e7816 */ /* 0x000fe2000000008e */
[----:B------:R-:W-:-:S04]  /*4380*/  IMAD.WIDE.U32 R120, R23, R150, R14 ;  /* 0x0000009617787225 */ /* 0x000fc800078e000e */
[----:B------:R2:W-:Y:S01]  /*4390*/  @P0 STG.E.U16 desc[UR40][R134.64+0x2], R142 ;  /* 0x0000028e86000986 */ /* 0x0005e2000c101528 */
[----:B------:R-:W-:Y:S01]  /*43a0*/  LEA R14, P0, R158, R10, 0x1 ;  /* 0x0000000a9e0e7211 */ /* 0x000fe200078008ff */
[----:B------:R-:W-:-:S03]  /*43b0*/  IMAD.IADD R151, R151, 0x1, R121 ;  /* 0x0000000197977824 */ /* 0x000fc600078e0279 */
[----:B------:R-:W-:Y:S02]  /*43c0*/  LEA.HI.X R15, R158, R11, R160, 0x1, P0 ;  /* 0x0000000b9e0f7211 */ /* 0x000fe400000f0ca0 */
[----:B------:R-:W-:-:S04]  /*43d0*/  LEA R10, P0, R120, R10, 0x1 ;  /* 0x0000000a780a7211 */ /* 0x000fc800078008ff */
[----:B------:R-:W-:Y:S02]  /*43e0*/  LEA.HI.X R11, R120, R11, R151, 0x1, P0 ;  /* 0x0000000b780b7211 */ /* 0x000fe400000f0c97 */
[----:B------:R-:W-:-:S05]  /*43f0*/  IADD3 R120, P0, R134, R161, RZ ;  /* 0x000000a186787210 */ /* 0x000fca0007f1e0ff */
[----:B------:R-:W-:Y:S01]  /*4400*/  IMAD.X R121, R135, 0x1, R163, P0 ;  /* 0x0000000187797824 */ /* 0x000fe200000e06a3 */
[----:B------:R-:W-:-:S04]  /*4410*/  ISETP.GT.AND P0, PT, R152, 0x108, PT ;  /* 0x000001089800780c */ /* 0x000fc80003f04270 */
[----:B------:R-:W-:-:S13]  /*4420*/  ISETP.GT.AND P5, PT, R3, RZ, P0 ;  /* 0x000000ff0300720c */ /* 0x000fda00007a4270 */
[----:B--2---:R-:W-:Y:S05]  /*4430*/  @!P5 BRA `(.L_x_59) ;  /* 0x000000000004d947 */ /* 0x004fea0003800000 */
[----:B------:R2:W5:Y:S02]  /*4440*/  LDG.E.LTC128B.U16 R172, desc[UR40][R14.64] ;  /* 0x000000280eac7981 */ /* 0x000564000c1e1520 */
.L_x_59:
[----:B------:R-:W-:Y:S05]  /*4450*/  BSYNC B1 ;  /* 0x0000000000017941 */ /* 0x000fea0003800000 */
.L_x_58:
[----:B--2--5:R-:W-:Y:S01]  /*4460*/  HADD2.F32 R15, -RZ, R172.H0_H0 ;  /* 0x200000acff0f7230 */ /* 0x024fe20000004100 */
[----:B------:R-:W-:Y:S04]  /*4470*/  BSSY B1, `(.L_x_60) ;  /* 0x0000008000017945 */ /* 0x000fe80003800000 */
[----:B------:R-:W-:-:S04]  /*4480*/  FMUL R15, R15, R144 ;  /* 0x000000900f0f7220 */ /* 0x000fc80000400000 */
[----:B------:R-:W-:-:S05]  /*4490*/  FFMA R15, R122, R145, R15 ;  /* 0x000000917a0f7223 */ /* 0x000fca000000000f */
[----:B------:R-:W-:-:S05]  /*44a0*/  F2FP.F16.F32.PACK_AB R15, RZ, R15 ;  /* 0x0000000fff0f723e */ /* 0x000fca00000000ff */
[----:B------:R2:W-:Y:S01]  /*44b0*/  @P5 STG.E.U16 desc[UR40][R120.64], R15 ;  /* 0x0000000f78005986 */ /* 0x0005e2000c101528 */
[----:B------:R-:W-:-:S13]  /*44c0*/  ISETP.GT.AND P5, PT, R3, 0x1, P0 ;  /* 0x000000010300780c */ /* 0x000fda00007a4270 */
[----:B--2---:R-:W-:Y:S05]  /*44d0*/  @!P5 BRA `(.L_x_61) ;  /* 0x000000000004d947 */ /* 0x004fea0003800000 */
[----:B------:R2:W5:Y:S02]  /*44e0*/  LDG.E.LTC128B.U16 R172, desc[UR40][R10.64+0x2] ;  /* 0x000002280aac7981 */ /* 0x000564000c1e1520 */
.L_x_61:
[----:B------:R-:W-:Y:S05]  /*44f0*/  BSYNC B1 ;  /* 0x0000000000017941 */ /* 0x000fea0003800000 */
.L_x_60:
[----:B-----5:R-:W-:Y:S01]  /*4500*/  HADD2.F32 R15, -RZ, R172.H0_H0 ;  /* 0x200000acff0f7230 */ /* 0x020fe20000004100 */
[----:B------:R-:W-:Y:S04]  /*4510*/  BSSY B1, `(.L_x_62) ;  /* 0x0000008000017945 */ /* 0x000fe80003800000 */
[----:B------:R-:W-:-:S04]  /*4520*/  FMUL R14, R15, R144 ;  /* 0x000000900f0e7220 */ /* 0x000fc80000400000 */
[----:B------:R-:W-:-:S05]  /*4530*/  FFMA R14, R123, R145, R14 ;  /* 0x000000917b0e7223 */ /* 0x000fca000000000e */
[----:B------:R-:W-:-:S05]  /*4540*/  F2FP.F16.F32.PACK_AB R14, RZ, R14 ;  /* 0x0000000eff0e723e */ /* 0x000fca00000000ff */
[----:B------:R0:W-:Y:S01]  /*4550*/  @P5 STG.E.U16 desc[UR40][R120.64+0x2], R14 ;  /* 0x0000020e78005986 */ /* 0x0001e2000c101528 */
[----:B------:R-:W-:-:S13]  /*4560*/  ISETP.GT.AND P5, PT, R3, 0x8, P1 ;  /* 0x000000080300780c */ /* 0x000fda0000fa4270 */
[----:B0-----:R-:W-:Y:S05]  /*4570*/  @!P5 BRA `(.L_x_63) ;  /* 0x000000000004d947 */ /* 0x001fea0003800000 */
[----:B------:R0:W5:Y:S02]  /*4580*/  LDG.E.LTC128B.U16 R172, desc[UR40][R132.64+0x10] ;  /* 0x0000102884ac7981 */ /* 0x000164000c1e1520 */
.L_x_63:
[----:B------:R-:W-:Y:S05]  /*4590*/  BSYNC B1 ;  /* 0x0000000000017941 */ /* 0x000fea0003800000 */
.L_x_62:
[----:B-----5:R-:W-:Y:S01]  /*45a0*/  HADD2.F32 R15, -RZ, R172.H0_H0 ;  /* 0x200000acff0f7230 */ /* 0x020fe20000004100 */
[----:B------:R-:W-:Y:S01]  /*45b0*/  BSSY B1, `(.L_x_64) ;  /* 0x000000b000017945 */ /* 0x000fe20003800000 */
[----:B------:R-:W-:-:S03]  /*45c0*/  @P5 IMAD.MOV.U32 R14, RZ, RZ, R134 ;  /* 0x000000ffff0e5224 */ /* 0x000fc600078e0086 */
[----:B------:R-:W-:-:S04]  /*45d0*/  FMUL R15, R15, R144 ;  /* 0x000000900f0f7220 */ /* 0x000fc80000400000 */
[----:B------:R-:W-:-:S05]  /*45e0*/  FFMA R15, R124, R145, R15 ;  /* 0x000000917c0f7223 */ /* 0x000fca000000000f */
[----:B------:R-:W-:-:S04]  /*45f0*/  F2FP.F16.F32.PACK_AB R15, RZ, R15 ;  /* 0x0000000fff0f723e */ /* 0x000fc800000000ff */
[----:B------:R-:W-:Y:S01]  /*4600*/  PRMT R23, R15, 0x7610, R23 ;  /* 0x000076100f177816 */ /* 0x000fe20000000017 */
[----:B------:R-:W-:-:S05]  /*4610*/  @P5 IMAD.MOV.U32 R15, RZ, RZ, R135 ;  /* 0x000000ffff0f5224 */ /* 0x000fca00078e0087 */
[----:B------:R0:W-:Y:S01]  /*4620*/  @P5 STG.E.U16 desc[UR40][R14.64+0x10], R23 ;  /* 0x000010170e005986 */ /* 0x0001e2000c101528 */
[----:B------:R-:W-:-:S13]  /*4630*/  ISETP.GT.AND P5, PT, R3, 0x9, P1 ;  /* 0x000000090300780c */ /* 0x000fda0000fa4270 */
[----:B0-----:R-:W-:Y:S05]  /*4640*/  @!P5 BRA `(.L_x_65) ;  /* 0x000000000004d947 */ /* 0x001fea0003800000 */
[----:B------:R0:W5:Y:S02]  /*4650*/  LDG.E.LTC128B.U16 R172, desc[UR40][R132.64+0x12] ;  /* 0x0000122884ac7981 */ /* 0x000164000c1e1520 */
.L_x_65:
[----:B------:R-:W-:Y:S05]  /*4660*/  BSYNC B1 ;  /* 0x0000000000017941 */ /* 0x000fea0003800000 */
.L_x_64:
[----:B-----5:R-:W-:Y:S01]  /*4670*/  HADD2.F32 R15, -RZ, R172.H0_H0 ;  /* 0x200000acff0f7230 */ /* 0x020fe20000004100 */
[----:B------:R-:W-:Y:S04]  /*4680*/  BSSY B1, `(.L_x_66) ;  /* 0x000000d000017945 */ /* 0x000fe80003800000 */
[----:B------:R-:W-:Y:S01]  /*4690*/  FMUL R14, R15, R144 ;  /* 0x000000900f0e7220 */ /* 0x000fe20000400000 */
[----:B------:R-:W-:-:S03]  /*46a0*/  @P5 IMAD.MOV.U32 R15, RZ, RZ, R135 ;  /* 0x000000ffff0f5224 */ /* 0x000fc600078e0087 */
[----:B------:R-:W-:-:S05]  /*46b0*/  FFMA R14, R125, R145, R14 ;  /* 0x000000917d0e7223 */ /* 0x000fca000000000e */
[----:B------:R-:W-:-:S04]  /*46c0*/  F2FP.F16.F32.PACK_AB R14, RZ, R14 ;  /* 0x0000000eff0e723e */ /* 0x000fc800000000ff */
[----:B------:R-:W-:Y:S01]  /*46d0*/  PRMT R23, R14, 0x7610, R23 ;  /* 0x000076100e177816 */ /* 0x000fe20000000017 */
[----:B------:R-:W-:-:S05]  /*46e0*/  @P5 IMAD.MOV.U32 R14, RZ, RZ, R134 ;  /* 0x000000ffff0e5224 */ /* 0x000fca00078e0086 */
[----:B------:R0:W-:Y:S01]  /*46f0*/  @P5 STG.E.U16 desc[UR40][R14.64+0x12], R23 ;  /* 0x000012170e005986 */ /* 0x0001e2000c101528 */
[----:B------:R-:W-:-:S05]  /*4700*/  IADD3 R122, P5, R134, R161, RZ ;  /* 0x000000a1867a7210 */ /* 0x000fca0007fbe0ff */
[----:B------:R-:W-:Y:S01]  /*4710*/  IMAD.X R123, R135, 0x1, R163, P5 ;  /* 0x00000001877b7824 */ /* 0x000fe200028e06a3 */
[----:B------:R-:W-:-:S13]  /*4720*/  ISETP.GT.AND P5, PT, R3, 0x8, P0 ;  /* 0x000000080300780c */ /* 0x000fda00007a4270 */
[----:B0-----:R-:W-:Y:S05]  /*4730*/  @!P5 BRA `(.L_x_67) ;  /* 0x000000000004d947 */ /* 0x001fea0003800000 */
[----:B------:R0:W5:Y:S02]  /*4740*/  LDG.E.LTC128B.U16 R172, desc[UR40][R10.64+0x10] ;  /* 0x000010280aac7981 */ /* 0x000164000c1e1520 */
.L_x_67:
[----:B------:R-:W-:Y:S05]  /*4750*/  BSYNC B1 ;  /* 0x0000000000017941 */ /* 0x000fea0003800000 */
.L_x_66:
[----:B-----5:R-:W-:Y:S01]  /*4760*/  HADD2.F32 R15, -RZ, R172.H0_H0 ;  /* 0x200000acff0f7230 */ /* 0x020fe20000004100 */
[----:B------:R-:W-:Y:S04]  /*4770*/  BSSY B1, `(.L_x_68) ;  /* 0x000000c000017945 */ /* 0x000fe80003800000 */
[----:B------:R-:W-:-:S04]  /*4780*/  FMUL R15, R15, R144 ;  /* 0x000000900f0f7220 */ /* 0x000fc80000400000 */
[----:B------:R-:W-:-:S05]  /*4790*/  FFMA R15, R126, R145, R15 ;  /* 0x000000917e0f7223 */ /* 0x000fca000000000f */
[----:B------:R-:W-:-:S05]  /*47a0*/  F2FP.F16.F32.PACK_AB R15, RZ, R15 ;  /* 0x0000000fff0f723e */ /* 0x000fca00000000ff */
[----:B------:R1:W-:Y:S01]  /*47b0*/  @P5 STG.E.U16 desc[UR40][R122.64+0x10], R15 ;  /* 0x0000100f7a005986 */ /* 0x0003e2000c101528 */
[----:B------:R-:W-:-:S05]  /*47c0*/  IADD3 R14, P5, R155, R128, RZ ;  /* 0x000000809b0e7210 */ /* 0x000fca0007fbe0ff */
[----:B-1----:R-:W-:Y:S01]  /*47d0*/  IMAD.X R15, R141, 0x1, R143, P5 ;  /* 0x000000018d0f7824 */ /* 0x002fe200028e068f */
[----:B------:R-:W-:-:S04]  /*47e0*/  IADD3 R120, P5, R161, R14, RZ ;  /* 0x0000000ea1787210 */ /* 0x000fc80007fbe0ff */
[----:B------:R-:W-:Y:S02]  /*47f0*/  IADD3.X R121, R163, R15, RZ, P5, !PT ;  /* 0x0000000fa3797210 */ /* 0x000fe40002ffe4ff */
[----:B------:R-:W-:-:S13]  /*4800*/  ISETP.GT.AND P5, PT, R3, 0x9, P0 ;  /* 0x000000090300780c */ /* 0x000fda00007a4270 */
[----:B------:R-:W-:Y:S05]  /*4810*/  @!P5 BRA `(.L_x_69) ;  /* 0x000000000004d947 */ /* 0x000fea0003800000 */
[----:B------:R1:W5:Y:S02]  /*4820*/  LDG.E.LTC128B.U16 R172, desc[UR40][R10.64+0x12] ;  /* 0x000012280aac7981 */ /* 0x000364000c1e1520 */
.L_x_69:
[----:B------:R-:W-:Y:S05]  /*4830*/  BSYNC B1 ;  /* 0x0000000000017941 */ /* 0x000fea0003800000 */
.L_x_68:
        /* <DEDUP_REMOVED lines=9> */
.L_x_71:
[----:B------:R-:W-:Y:S05]  /*48d0*/  BSYNC B1 ;  /* 0x0000000000017941 */ /* 0x000fea0003800000 */
.L_x_70:
        /* <DEDUP_REMOVED lines=9> */
.L_x_73:
[----:B------:R-:W-:Y:S05]  /*4970*/  BSYNC B1 ;  /* 0x0000000000017941 */ /* 0x000fea0003800000 */
.L_x_72:
        /* <DEDUP_REMOVED lines=9> */
.L_x_75:
[----:B------:R-:W-:Y:S05]  /*4a10*/  BSYNC B1 ;  /* 0x0000000000017941 */ /* 0x000fea0003800000 */
.L_x_74:
        /* <DEDUP_REMOVED lines=9> */
.L_x_77:
[----:B------:R-:W-:Y:S05]  /*4ab0*/  BSYNC B1 ;  /* 0x0000000000017941 */ /* 0x000fea0003800000 */
.L_x_76:
        /* <DEDUP_REMOVED lines=9> */
.L_x_79:
[----:B------:R-:W-:Y:S05]  /*4b50*/  BSYNC B1 ;  /* 0x0000000000017941 */ /* 0x000fea0003800000 */
.L_x_78:
        /* <DEDUP_REMOVED lines=9> */
.L_x_81:
[----:B------:R-:W-:Y:S05]  /*4bf0*/  BSYNC B1 ;  /* 0x0000000000017941 */ /* 0x000fea0003800000 */
.L_x_80:
        /* <DEDUP_REMOVED lines=9> */
.L_x_83:
[----:B------:R-:W-:Y:S05]  /*4c90*/  BSYNC B1 ;  /* 0x0000000000017941 */ /* 0x000fea0003800000 */
.L_x_82:
        /* <DEDUP_REMOVED lines=9> */
.L_x_85:
[----:B------:R-:W-:Y:S05]  /*4d30*/  BSYNC B1 ;  /* 0x0000000000017941 */ /* 0x000fea0003800000 */
.L_x_84:
        /* <DEDUP_REMOVED lines=9> */
.L_x_87:
[----:B------:R-:W-:Y:S05]  /*4dd0*/  BSYNC B1 ;  /* 0x0000000000017941 */ /* 0x000fea0003800000 */
.L_x_86:
[----:B-----5:R-:W-:Y:S01]  /*4de0*/  HADD2.F32 R23, -RZ, R172.H0_H0 ;  /* 0x200000acff177230 */ /* 0x020fe20000004100 */
[----:B------:R-:W-:Y:S01]  /*4df0*/  BSSY B1, `(.L_x_88) ;  /* 0x000000a000017945 */ /* 0x000fe20003800000 */
[----:B------:R-:W-:Y:S02]  /*4e00*/  @P5 IMAD.MOV.U32 R112, RZ, RZ, R128 ;  /* 0x000000ffff705224 */ /* 0x000fe400078e0080 */
[----:B------:R-:W-:Y:S02]  /*4e10*/  @P5 IMAD.MOV.U32 R113, RZ, RZ, R141 ;  /* 0x000000ffff715224 */ /* 0x000fe400078e008d */
[----:B------:R-:W-:-:S04]  /*4e20*/  FMUL R23, R23, R144 ;  /* 0x0000009017177220 */ /* 0x000fc80000400000 */
[----:B------:R-:W-:-:S05]  /*4e30*/  FFMA R23, R104, R145, R23 ;  /* 0x0000009168177223 */ /* 0x000fca0000000017 */
[----:B------:R-:W-:-:S05]  /*4e40*/  F2FP.F16.F32.PACK_AB R23, RZ, R23 ;  /* 0x00000017ff17723e */ /* 0x000fca00000000ff */
[----:B------:R0:W-:Y:S01]  /*4e50*/  @P5 STG.E.U16 desc[UR40][R112.64+0x20], R23 ;  /* 0x0000201770005986 */ /* 0x0001e2000c101528 */
[----:B------:R-:W-:-:S13]  /*4e60*/  ISETP.GT.AND P5, PT, R3, 0x11, P2 ;  /* 0x000000110300780c */ /* 0x000fda00017a4270 */
[----:B0-----:R-:W-:Y:S05]  /*4e70*/  @!P5 BRA `(.L_x_89) ;  /* 0x000000000004d947 */ /* 0x001fea0003800000 */
[----:B------:R0:W5:Y:S02]  /*4e80*/  LDG.E.LTC128B.U16 R172, desc[UR40][R136.64+0x22] ;  /* 0x0000222888ac7981 */ /* 0x000164000c1e1520 */
.L_x_89:
[----:B------:R-:W-:Y:S05]  /*4e90*/  BSYNC B1 ;  /* 0x0000000000017941 */ /* 0x000fea0003800000 */
.L_x_88:
[----:B-----5:R-:W-:Y:S01]  /*4ea0*/  HADD2.F32 R23, -RZ, R172.H0_H0 ;  /* 0x200000acff177230 */ /* 0x020fe20000004100 */
[----:B------:R-:W-:Y:S04]  /*4eb0*/  BSSY B1, `(.L_x_90) ;  /* 0x000000b000017945 */ /* 0x000fe80003800000 */
[----:B------:R-:W-:-:S04]  /*4ec0*/  FMUL R104, R23, R144 ;  /* 0x0000009017687220 */ /* 0x000fc80000400000 */
[----:B------:R-:W-:Y:S01]  /*4ed0*/  FFMA R104, R105, R145, R104 ;  /* 0x0000009169687223 */ /* 0x000fe20000000068 */
[----:B------:R-:W-:-:S04]  /*4ee0*/  @P5 IMAD.MOV.U32 R105, RZ, RZ, R141 ;  /* 0x000000ffff695224 */ /* 0x000fc800078e008d */
[----:B------:R-:W-:-:S04]  /*4ef0*/  F2FP.F16.F32.PACK_AB R104, RZ, R104 ;  /* 0x00000068ff68723e */ /* 0x000fc800000000ff */
[----:B------:R-:W-:Y:S01]  /*4f00*/  PRMT R23, R104, 0x7610, R23 ;  /* 0x0000761068177816 */ /* 0x000fe20000000017 */
[----:B------:R-:W-:-:S05]  /*4f10*/  @P5 IMAD.MOV.U32 R104, RZ, RZ, R128 ;  /* 0x000000ffff685224 */ /* 0x000fca00078e0080 */
[----:B------:R0:W-:Y:S01]  /*4f20*/  @P5 STG.E.U16 desc[UR40][R104.64+0x22], R23 ;  /* 0x0000221768005986 */ /* 0x0001e2000c101528 */
[----:B------:R-:W-:-:S13]  /*4f30*/  ISETP.GT.AND P5, PT, R3, 0x10, P6 ;  /* 0x000000100300780c */ /* 0x000fda00037a4270 */
[----:B0-----:R-:W-:Y:S05]  /*4f40*/  @!P5 BRA `(.L_x_91) ;  /* 0x000000000004d947 */ /* 0x001fea0003800000 */
[----:B------:R0:W5:Y:S02]  /*4f50*/  LDG.E.LTC128B.U16 R172, desc[UR40][R166.64+0x20] ;  /* 0x00002028a6ac7981 */ /* 0x000164000c1e1520 */
.L_x_91:
[----:B------:R-:W-:Y:S05]  /*4f60*/  BSYNC B1 ;  /* 0x0000000000017941 */ /* 0x000fea0003800000 */
.L_x_90:
        /* <DEDUP_REMOVED lines=11> */
.L_x_93:
[----:B------:R-:W-:Y:S05]  /*5020*/  BSYNC B1 ;  /* 0x0000000000017941 */ /* 0x000fea0003800000 */
.L_x_92:
        /* <DEDUP_REMOVED lines=12> */
.L_x_95:
[----:B------:R-:W-:Y:S05]  /*50f0*/  BSYNC B1 ;  /* 0x0000000000017941 */ /* 0x000fea0003800000 */
.L_x_94:
        /* <DEDUP_REMOVED lines=11> */
.L_x_97:
[----:B------:R-:W-:Y:S05]  /*51b0*/  BSYNC B1 ;  /* 0x0000000000017941 */ /* 0x000fea0003800000 */
.L_x_96:
        /* <DEDUP_REMOVED lines=12> */
.L_x_99:
[----:B------:R-:W-:Y:S05]  /*5280*/  BSYNC B1 ;  /* 0x0000000000017941 */ /* 0x000fea0003800000 */
.L_x_98:
        /* <DEDUP_REMOVED lines=11> */
.L_x_101:
[----:B------:R-:W-:Y:S05]  /*5340*/  BSYNC B1 ;  /* 0x0000000000017941 */ /* 0x000fea0003800000 */
.L_x_100:
[----:B-----5:R-:W-:Y:S02]  /*5350*/  HADD2.F32 R23, -RZ, R172.H0_H0 ;  /* 0x200000acff177230 */ /* 0x020fe40000004100 */
[----:B------:R-:W-:-:S03]  /*5360*/  @P5 IMAD.MOV.U32 R105, RZ, RZ, R131 ;  /* 0x000000ffff695224 */ /* 0x000fc600078e0083 */
[----:B------:R-:W-:-:S04]  /*5370*/  FMUL R104, R23, R144 ;  /* 0x0000009017687220 */ /* 0x000fc80000400000 */
[----:B------:R-:W-:-:S05]  /*5380*/  FFMA R104, R111, R145, R104 ;  /* 0x000000916f687223 */ /* 0x000fca0000000068 */
[----:B------:R-:W-:-:S04]  /*5390*/  F2FP.F16.F32.PACK_AB R104, RZ, R104 ;  /* 0x00000068ff68723e */ /* 0x000fc800000000ff */
[----:B------:R-:W-:Y:S02]  /*53a0*/  PRMT R106, R104, 0x7610, R106 ;  /* 0x00007610686a7816 */ /* 0x000fe4000000006a */
[----:B------:R-:W-:-:S05]  /*53b0*/  @P5 MOV R104, R130 ;  /* 0x0000008200685202 */ /* 0x000fca0000000f00 */
[----:B------:R0:W-:Y:S01]  /*53c0*/  @P5 STG.E.U16 desc[UR40][R104.64+0x32], R106 ;  /* 0x0000326a68005986 */ /* 0x0001e2000c101528 */
[----:B------:R-:W-:-:S13]  /*53d0*/  ISETP.GT.AND P5, PT, R3, 0x10, P1 ;  /* 0x000000100300780c */ /* 0x000fda0000fa4270 */
[----:B------:R-:W2:Y:S01]  /*53e0*/  @P5 LDG.E.LTC128B.U16 R172, desc[UR40][R132.64+0x20] ;  /* 0x0000202884ac5981 */ /* 0x000ea2000c1e1520 */
[----:B------:R-:W-:Y:S01]  /*53f0*/  BSSY B1, `(.L_x_102) ;  /* 0x0000009000017945 */ /* 0x000fe20003800000 */
[----:B--2---:R-:W-:-:S05]  /*5400*/  HADD2.F32 R23, -RZ, R172.H0_H0 ;  /* 0x200000acff177230 */ /* 0x004fca0000004100 */
[----:B------:R-:W-:-:S04]  /*5410*/  FMUL R23, R23, R144 ;  /* 0x0000009017177220 */ /* 0x000fc80000400000 */
[----:B------:R-:W-:-:S05]  /*5420*/  FFMA R23, R96, R145, R23 ;  /* 0x0000009160177223 */ /* 0x000fca0000000017 */
[----:B------:R-:W-:-:S05]  /*5430*/  F2FP.F16.F32.PACK_AB R23, RZ, R23 ;  /* 0x00000017ff17723e */ /* 0x000fca00000000ff */
[----:B------:R0:W-:Y:S01]  /*5440*/  @P5 STG.E.U16 desc[UR40][R14.64+0x20], R23 ;  /* 0x000020170e005986 */ /* 0x0001e2000c101528 */
[----:B------:R-:W-:-:S13]  /*5450*/  ISETP.GT.AND P5, PT, R3, 0x11, P1 ;  /* 0x000000110300780c */ /* 0x000fda0000fa4270 */
[----:B0-----:R-:W-:Y:S05]  /*5460*/  @!P5 BRA `(.L_x_103) ;  /* 0x000000000004d947 */ /* 0x001fea0003800000 */
[----:B------:R0:W5:Y:S02]  /*5470*/  LDG.E.LTC128B.U16 R172, desc[UR40][R132.64+0x22] ;  /* 0x0000222884ac7981 */ /* 0x000164000c1e1520 */
.L_x_103:
[----:B------:R-:W-:Y:S05]  /*5480*/  BSYNC B1 ;  /* 0x0000000000017941 */ /* 0x000fea0003800000 */
.L_x_102:
[----:B-----5:R-:W-:Y:S01]  /*5490*/  HADD2.F32 R23, -RZ, R172.H0_H0 ;  /* 0x200000acff177230 */ /* 0x020fe20000004100 */
        /* <DEDUP_REMOVED lines=8> */
.L_x_105:
[----:B------:R-:W-:Y:S05]  /*5520*/  BSYNC B1 ;  /* 0x0000000000017941 */ /* 0x000fea0003800000 */
.L_x_104:
        /* <DEDUP_REMOVED lines=9> */
.L_x_107:
[----:B------:R-:W-:Y:S05]  /*55c0*/  BSYNC B1 ;  /* 0x0000000000017941 */ /* 0x000fea0003800000 */
.L_x_106:
        /* <DEDUP_REMOVED lines=9> */
.L_x_109:
[----:B------:R-:W-:Y:S05]  /*5660*/  BSYNC B1 ;  /* 0x0000000000017941 */ /* 0x000fea0003800000 */
.L_x_108:
        /* <DEDUP_REMOVED lines=9> */
.L_x_111:
[----:B------:R-:W-:Y:S05]  /*5700*/  BSYNC B1 ;  /* 0x0000000000017941 */ /* 0x000fea0003800000 */
.L_x_110:
        /* <DEDUP_REMOVED lines=9> */
.L_x_113:
[----:B------:R-:W-:Y:S05]  /*57a0*/  BSYNC B1 ;  /* 0x0000000000017941 */ /* 0x000fea0003800000 */
.L_x_112:
        /* <DEDUP_REMOVED lines=9> */
.L_x_115:
[----:B------:R-:W-:Y:S05]  /*5840*/  BSYNC B1 ;  /* 0x0000000000017941 */ /* 0x000fea0003800000 */
.L_x_114:
        /* <DEDUP_REMOVED lines=9> */
.L_x_117:
[----:B------:R-:W-:Y:S05]  /*58e0*/  BSYNC B1 ;  /* 0x0000000000017941 */ /* 0x000fea0003800000 */
.L_x_116:
        /* <DEDUP_REMOVED lines=9> */
.L_x_119:
[----:B------:R-:W-:Y:S05]  /*5980*/  BSYNC B1 ;  /* 0x0000000000017941 */ /* 0x000fea0003800000 */
.L_x_118:
        /* <DEDUP_REMOVED lines=9> */
.L_x_121:
[----:B------:R-:W-:Y:S05]  /*5a20*/  BSYNC B1 ;  /* 0x0000000000017941 */ /* 0x000fea0003800000 */
.L_x_120:
        /* <DEDUP_REMOVED lines=9> */
.L_x_123:
[----:B------:R-:W-:Y:S05]  /*5ac0*/  BSYNC B1 ;  /* 0x0000000000017941 */ /* 0x000fea0003800000 */
.L_x_122:
        /* <DEDUP_REMOVED lines=9> */
.L_x_125:
[----:B------:R-:W-:Y:S05]  /*5b60*/  BSYNC B1 ;  /* 0x0000000000017941 */ /* 0x000fea0003800000 */
.L_x_124:
        /* <DEDUP_REMOVED lines=9> */
.L_x_127:
[----:B------:R-:W-:Y:S05]  /*5c00*/  BSYNC B1 ;  /* 0x0000000000017941 */ /* 0x000fea0003800000 */
.L_x_126:
        /* <DEDUP_REMOVED lines=9> */
.L_x_129:
[----:B------:R-:W-:Y:S05]  /*5ca0*/  BSYNC B1 ;  /* 0x0000000000017941 */ /* 0x000fea0003800000 */
.L_x_128:
        /* <DEDUP_REMOVED lines=9> */
.L_x_131:
[----:B------:R-:W-:Y:S05]  /*5d40*/  BSYNC B1 ;  /* 0x0000000000017941 */ /* 0x000fea0003800000 */
.L_x_130:
        /* <DEDUP_REMOVED lines=9> */
.L_x_133:
[----:B------:R-:W-:Y:S05]  /*5de0*/  BSYNC B1 ;  /* 0x0000000000017941 */ /* 0x000fea0003800000 */
.L_x_132:
        /* <DEDUP_REMOVED lines=11> */
.L_x_135:
[----:B------:R-:W-:Y:S05]  /*5ea0*/  BSYNC B1 ;  /* 0x0000000000017941 */ /* 0x000fea0003800000 */
.L_x_134:
        /* <DEDUP_REMOVED lines=12> */
.L_x_137:
[----:B------:R-:W-:Y:S05]  /*5f70*/  BSYNC B1 ;  /* 0x0000000000017941 */ /* 0x000fea0003800000 */
.L_x_136:
        /* <DEDUP_REMOVED lines=11> */
.L_x_139:
[----:B------:R-:W-:Y:S05]  /*6030*/  BSYNC B1 ;  /* 0x0000000000017941 */ /* 0x000fea0003800000 */
.L_x_138:
        /* <DEDUP_REMOVED lines=12> */
.L_x_141:
[----:B------:R-:W-:Y:S05]  /*6100*/  BSYNC B1 ;  /* 0x0000000000017941 */ /* 0x000fea0003800000 */
.L_x_140:
        /* <DEDUP_REMOVED lines=11> */
.L_x_143:
[----:B------:R-:W-:Y:S05]  /*61c0*/  BSYNC B1 ;  /* 0x0000000000017941 */ /* 0x000fea0003800000 */
.L_x_142:
        /* <DEDUP_REMOVED lines=12> */
.L_x_145:
[----:B------:R-:W-:Y:S05]  /*6290*/  BSYNC B1 ;  /* 0x0000000000017941 */ /* 0x000fea0003800000 */
.L_x_144:
[----:B-----5:R-:W-:Y:S01]  /*62a0*/  HADD2.F32 R23, -RZ, R172.H0_H0 ;  /* 0x200000acff177230 */ /* 0x020fe20000004100 */
[----:B------:R-:W-:Y:S01]  /*62b0*/  @P5 MOV R81, R131 ;  /* 0x0000008300515202 */ /* 0x000fe20000000f00 */
[----:B------:R-:W-:Y:S01]  /*62c0*/  @P5 IMAD.MOV.U32 R80, RZ, RZ, R130 ;  /* 0x000000ffff505224 */ /* 0x000fe200078e0082 */
[----:B------:R-:W-:Y:S02]  /*62d0*/  BSSY B1, `(.L_x_146) ;  /* 0x0000008000017945 */ /* 0x000fe40003800000 */
[----:B------:R-:W-:-:S04]  /*62e0*/  FMUL R23, R23, R144 ;  /* 0x0000009017177220 */ /* 0x000fc80000400000 */
[----:B------:R-:W-:-:S05]  /*62f0*/  FFMA R23, R86, R145, R23 ;  /* 0x0000009156177223 */ /* 0x000fca0000000017 */
[----:B------:R-:W-:-:S05]  /*6300*/  F2FP.F16.F32.PACK_AB R23, RZ, R23 ;  /* 0x00000017ff17723e */ /* 0x000fca00000000ff */
[----:B------:R0:W-:Y:S01]  /*6310*/  @P5 STG.E.U16 desc[UR40][R80.64+0x50], R23 ;  /* 0x0000501750005986 */ /* 0x0001e2000c101528 */
[----:B------:R-:W-:-:S13]  /*6320*/  ISETP.GT.AND P5, PT, R3, 0x29, P6 ;  /* 0x000000290300780c */ /* 0x000fda00037a4270 */
[----:B0-----:R-:W-:Y:S05]  /*6330*/  @!P5 BRA `(.L_x_147) ;  /* 0x000000000004d947 */ /* 0x001fea0003800000 */
[----:B------:R0:W5:Y:S02]  /*6340*/  LDG.E.LTC128B.U16 R172, desc[UR40][R166.64+0x52] ;  /* 0x00005228a6ac7981 */ /* 0x000164000c1e1520 */
.L_x_147:
[----:B------:R-:W-:Y:S05]  /*6350*/  BSYNC B1 ;  /* 0x0000000000017941 */ /* 0x000fea0003800000 */
.L_x_146:
        /* <DEDUP_REMOVED lines=12> */
.L_x_149:
[----:B------:R-:W-:Y:S05]  /*6420*/  BSYNC B1 ;  /* 0x0000000000017941 */ /* 0x000fea0003800000 */
.L_x_148:
        /* <DEDUP_REMOVED lines=9> */
.L_x_151:
[----:B------:R-:W-:Y:S05]  /*64c0*/  BSYNC B1 ;  /* 0x0000000000017941 */ /* 0x000fea0003800000 */
.L_x_150:
        /* <DEDUP_REMOVED lines=9> */
.L_x_153:
[----:B------:R-:W-:Y:S05]  /*6560*/  BSYNC B1 ;  /* 0x0000000000017941 */ /* 0x000fea0003800000 */
.L_x_152:
        /* <DEDUP_REMOVED lines=9> */
.L_x_155:
[----:B------:R-:W-:Y:S05]  /*6600*/  BSYNC B1 ;  /* 0x0000000000017941 */ /* 0x000fea0003800000 */
.L_x_154:
        /* <DEDUP_REMOVED lines=9> */
.L_x_157:
[----:B------:R-:W-:Y:S05]  /*66a0*/  BSYNC B1 ;  /* 0x0000000000017941 */ /* 0x000fea0003800000 */
.L_x_156:
        /* <DEDUP_REMOVED lines=9> */
.L_x_159:
[----:B------:R-:W-:Y:S05]  /*6740*/  BSYNC B1 ;  /* 0x0000000000017941 */ /* 0x000fea0003800000 */
.L_x_158:
        /* <DEDUP_REMOVED lines=9> */
.L_x_161:
[----:B------:R-:W-:Y:S05]  /*67e0*/  BSYNC B1 ;  /* 0x0000000000017941 */ /* 0x000fea0003800000 */
.L_x_160:
        /* <DEDUP_REMOVED lines=9> */
.L_x_163:
[----:B------:R-:W-:Y:S05]  /*6880*/  BSYNC B1 ;  /* 0x0000000000017941 */ /* 0x000fea0003800000 */
.L_x_162:
        /* <DEDUP_REMOVED lines=9> */
.L_x_165:
[----:B------:R-:W-:Y:S05]  /*6920*/  BSYNC B1 ;  /* 0x0000000000017941 */ /* 0x000fea0003800000 */
.L_x_164:
        /* <DEDUP_REMOVED lines=9> */
.L_x_167:
[----:B------:R-:W-:Y:S05]  /*69c0*/  BSYNC B1 ;  /* 0x0000000000017941 */ /* 0x000fea0003800000 */
.L_x_166:
        /* <DEDUP_REMOVED lines=9> */
.L_x_169:
[----:B------:R-:W-:Y:S05]  /*6a60*/  BSYNC B1 ;  /* 0x0000000000017941 */ /* 0x000fea0003800000 */
.L_x_168:
        /* <DEDUP_REMOVED lines=9> */
.L_x_171:
[----:B------:R-:W-:Y:S05]  /*6b00*/  BSYNC B1 ;  /* 0x0000000000017941 */ /* 0x000fea0003800000 */
.L_x_170:
        /* <DEDUP_REMOVED lines=9> */
.L_x_173:
[----:B------:R-:W-:Y:S05]  /*6ba0*/  BSYNC B1 ;  /* 0x0000000000017941 */ /* 0x000fea0003800000 */
.L_x_172:
        /* <DEDUP_REMOVED lines=9> */
.L_x_175:
[----:B------:R-:W-:Y:S05]  /*6c40*/  BSYNC B1 ;  /* 0x0000000000017941 */ /* 0x000fea0003800000 */
.L_x_174:
        /* <DEDUP_REMOVED lines=9> */
.L_x_177:
[----:B------:R-:W-:Y:S05]  /*6ce0*/  BSYNC B1 ;  /* 0x0000000000017941 */ /* 0x000fea0003800000 */
.L_x_176:
        /* <DEDUP_REMOVED lines=9> */
.L_x_179:
[----:B------:R-:W-:Y:S05]  /*6d80*/  BSYNC B1 ;  /* 0x0000000000017941 */ /* 0x000fea0003800000 */
.L_x_178:
        /* <DEDUP_REMOVED lines=9> */
.L_x_181:
[----:B------:R-:W-:Y:S05]  /*6e20*/  BSYNC B1 ;  /* 0x0000000000017941 */ /* 0x000fea0003800000 */
.L_x_180:
        /* <DEDUP_REMOVED lines=11> */
.L_x_183:
[----:B------:R-:W-:Y:S05]  /*6ee0*/  BSYNC B1 ;  /* 0x0000000000017941 */ /* 0x000fea0003800000 */
.L_x_182:
        /* <DEDUP_REMOVED lines=12> */
.L_x_185:
[----:B------:R-:W-:Y:S05]  /*6fb0*/  BSYNC B1 ;  /* 0x0000000000017941 */ /* 0x000fea0003800000 */
.L_x_184:
        /* <DEDUP_REMOVED lines=11> */
.L_x_187:
[----:B------:R-:W-:Y:S05]  /*7070*/  BSYNC B1 ;  /* 0x0000000000017941 */ /* 0x000fea0003800000 */
.L_x_186:
        /* <DEDUP_REMOVED lines=12> */
.L_x_189:
[----:B------:R-:W-:Y:S05]  /*7140*/  BSYNC B1 ;  /* 0x0000000000017941 */ /* 0x000fea0003800000 */
.L_x_188:
        /* <DEDUP_REMOVED lines=11> */
.L_x_191:
[----:B------:R-:W-:Y:S05]  /*7200*/  BSYNC B1 ;  /* 0x0000000000017941 */ /* 0x000fea0003800000 */
.L_x_190:
        /* <DEDUP_REMOVED lines=12> */
.L_x_193:
[----:B------:R-:W-:Y:S05]  /*72d0*/  BSYNC B1 ;  /* 0x0000000000017941 */ /* 0x000fea0003800000 */
.L_x_192:
        /* <DEDUP_REMOVED lines=11> */
.L_x_195:
[----:B------:R-:W-:Y:S05]  /*7390*/  BSYNC B1 ;  /* 0x0000000000017941 */ /* 0x000fea0003800000 */
.L_x_194:
        /* <DEDUP_REMOVED lines=12> */
.L_x_197:
[----:B------:R-:W-:Y:S05]  /*7460*/  BSYNC B1 ;  /* 0x0000000000017941 */ /* 0x000fea0003800000 */
.L_x_196:
        /* <DEDUP_REMOVED lines=9> */
.L_x_199:
[----:B------:R-:W-:Y:S05]  /*7500*/  BSYNC B1 ;  /* 0x0000000000017941 */ /* 0x000fea0003800000 */
.L_x_198:
        /* <DEDUP_REMOVED lines=9> */
.L_x_201:
[----:B------:R-:W-:Y:S05]  /*75a0*/  BSYNC B1 ;  /* 0x0000000000017941 */ /* 0x000fea0003800000 */
.L_x_200:
        /* <DEDUP_REMOVED lines=9> */
.L_x_203:
[----:B------:R-:W-:Y:S05]  /*7640*/  BSYNC B1 ;  /* 0x0000000000017941 */ /* 0x000fea0003800000 */
.L_x_202:
        /* <DEDUP_REMOVED lines=9> */
.L_x_205:
[----:B------:R-:W-:Y:S05]  /*76e0*/  BSYNC B1 ;  /* 0x0000000000017941 */ /* 0x000fea0003800000 */
.L_x_204:
        /* <DEDUP_REMOVED lines=9> */
.L_x_207:
[----:B------:R-:W-:Y:S05]  /*7780*/  BSYNC B1 ;  /* 0x0000000000017941 */ /* 0x000fea0003800000 */
.L_x_206:
        /* <DEDUP_REMOVED lines=9> */
.L_x_209:
[----:B------:R-:W-:Y:S05]  /*7820*/  BSYNC B1 ;  /* 0x0000000000017941 */ /* 0x000fea0003800000 */
.L_x_208:
        /* <DEDUP_REMOVED lines=9> */
.L_x_211:
[----:B------:R-:W-:Y:S05]  /*78c0*/  BSYNC B1 ;  /* 0x0000000000017941 */ /* 0x000fea0003800000 */
.L_x_210:
        /* <DEDUP_REMOVED lines=9> */
.L_x_213:
[----:B------:R-:W-:Y:S05]  /*7960*/  BSYNC B1 ;  /* 0x0000000000017941 */ /* 0x000fea0003800000 */
.L_x_212:
        /* <DEDUP_REMOVED lines=9> */
.L_x_215:
[----:B------:R-:W-:Y:S05]  /*7a00*/  BSYNC B1 ;  /* 0x0000000000017941 */ /* 0x000fea0003800000 */
.L_x_214:
        /* <DEDUP_REMOVED lines=9> */
.L_x_217:
[----:B------:R-:W-:Y:S05]  /*7aa0*/  BSYNC B1 ;  /* 0x0000000000017941 */ /* 0x000fea0003800000 */
.L_x_216:
        /* <DEDUP_REMOVED lines=9> */
.L_x_219:
[----:B------:R-:W-:Y:S05]  /*7b40*/  BSYNC B1 ;  /* 0x0000000000017941 */ /* 0x000fea0003800000 */
.L_x_218:
        /* <DEDUP_REMOVED lines=9> */
.L_x_221:
[----:B------:R-:W-:Y:S05]  /*7be0*/  BSYNC B1 ;  /* 0x0000000000017941 */ /* 0x000fea0003800000 */
.L_x_220:
        /* <DEDUP_REMOVED lines=9> */
.L_x_223:
[----:B------:R-:W-:Y:S05]  /*7c80*/  BSYNC B1 ;  /* 0x0000000000017941 */ /* 0x000fea0003800000 */
.L_x_222:
[----:B0---45:R-:W-:Y:S01]  /*7c90*/  HADD2.F32 R5, -RZ, R172.H0_H0 ;  /* 0x200000acff057230 */ /* 0x031fe20000004100 */
        /* <DEDUP_REMOVED lines=8> */
.L_x_225:
[----:B------:R-:W-:Y:S05]  /*7d20*/  BSYNC B1 ;  /* 0x0000000000017941 */ /* 0x000fea0003800000 */
.L_x_224:
        /* <DEDUP_REMOVED lines=9> */
.L_x_227:
[----:B------:R-:W-:Y:S05]  /*7dc0*/  BSYNC B1 ;  /* 0x0000000000017941 */ /* 0x000fea0003800000 */
.L_x_226:
[----:B----45:R-:W-:Y:S01]  /*7dd0*/  HADD2.F32 R5, -RZ, R172.H0_H0 ;  /* 0x200000acff057230 */ /* 0x030fe20000004100 */
        /* <DEDUP_REMOVED lines=8> */
.L_x_229:
[----:B------:R-:W-:Y:S05]  /*7e60*/  BSYNC B1 ;  /* 0x0000000000017941 */ /* 0x000fea0003800000 */
.L_x_228:
[----:B-----5:R-:W-:Y:S01]  /*7e70*/  HADD2.F32 R5, -RZ, R172.H0_H0 ;  /* 0x200000acff057230 */ /* 0x020fe20000004100 */
[----:B------:R-:W-:Y:S01]  /*7e80*/  ISETP.GT.AND P3, PT, R3, 0x41, P2 ;  /* 0x000000410300780c */ /* 0x000fe20001764270 */
[----:B----4-:R-:W-:Y:S01]  /*7e90*/  @P4 IMAD.MOV.U32 R4, RZ, RZ, R128 ;  /* 0x000000ffff044224 */ /* 0x010fe200078e0080 */
[----:B------:R-:W-:Y:S02]  /*7ea0*/  BSSY B1, `(.L_x_230) ;  /* 0x0000009000017945 */ /* 0x000fe40003800000 */
[----:B------:R-:W-:-:S04]  /*7eb0*/  FMUL R5, R5, R144 ;  /* 0x0000009005057220 */ /* 0x000fc80000400000 */
[----:B------:R-:W-:-:S05]  /*7ec0*/  FFMA R5, R32, R145, R5 ;  /* 0x0000009120057223 */ /* 0x000fca0000000005 */
[----:B------:R-:W-:-:S04]  /*7ed0*/  F2FP.F16.F32.PACK_AB R5, RZ, R5 ;  /* 0x00000005ff05723e */ /* 0x000fc800000000ff */
[----:B------:R-:W-:Y:S01]  /*7ee0*/  PRMT R6, R5, 0x7610, R6 ;  /* 0x0000761005067816 */ /* 0x000fe20000000006 */
[----:B------:R-:W-:-:S05]  /*7ef0*/  @P4 IMAD.MOV.U32 R5, RZ, RZ, R141 ;  /* 0x000000ffff054224 */ /* 0x000fca00078e008d */
[----:B------:R4:W-:Y:S01]  /*7f00*/  @P4 STG.E.U16 desc[UR40][R4.64+0x80], R6 ;  /* 0x0000800604004986 */ /* 0x0009e2000c101528 */
[----:B------:R-:W-:Y:S05]  /*7f10*/  @!P3 BRA `(.L_x_231) ;  /* 0x000000000004b947 */ /* 0x000fea0003800000 */
[----:B------:R0:W5:Y:S02]  /*7f20*/  LDG.E.LTC128B.U16 R172, desc[UR40][R136.64+0x82] ;  /* 0x0000822888ac7981 */ /* 0x000164000c1e1520 */
.L_x_231:
[----:B------:R-:W-:Y:S05]  /*7f30*/  BSYNC B1 ;  /* 0x0000000000017941 */ /* 0x000fea0003800000 */
.L_x_230:
[----:B----45:R-:W-:Y:S01]  /*7f40*/  HADD2.F32 R5, -RZ, R172.H0_H0 ;  /* 0x200000acff057230 */ /* 0x030fe20000004100 */
[----:B------:R-:W-:Y:S01]  /*7f50*/  ISETP.GT.AND P4, PT, R3, 0x40, P6 ;  /* 0x000000400300780c */ /* 0x000fe20003784270 */
[----:B------:R-:W-:Y:S03]  /*7f60*/  BSSY B1, `(.L_x_232) ;  /* 0x000000a000017945 */ /* 0x000fe60003800000 */
[----:B------:R-:W-:Y:S01]  /*7f70*/  FMUL R4, R5, R144 ;  /* 0x0000009005047220 */ /* 0x000fe20000400000 */
[----:B------:R-:W-:-:S03]  /*7f80*/  @P3 IMAD.MOV.U32 R5, RZ, RZ, R141 ;  /* 0x000000ffff053224 */ /* 0x000fc600078e008d */
[----:B------:R-:W-:-:S05]  /*7f90*/  FFMA R4, R33, R145, R4 ;  /* 0x0000009121047223 */ /* 0x000fca0000000004 */
[----:B------:R-:W-:-:S04]  /*7fa0*/  F2FP.F16.F32.PACK_AB R4, RZ, R4 ;  /* 0x00000004ff04723e */ /* 0x000fc800000000ff */
[----:B------:R-:W-:Y:S01]  /*7fb0*/  PRMT R6, R4, 0x7610, R6 ;  /* 0x0000761004067816 */ /* 0x000fe20000000006 */
[----:B------:R-:W-:-:S05]  /*7fc0*/  @P3 IMAD.MOV.U32 R4, RZ, RZ, R128 ;  /* 0x000000ffff043224 */ /* 0x000fca00078e0080 */
[----:B------:R4:W-:Y:S01]  /*7fd0*/  @P3 STG.E.U16 desc[UR40][R4.64+0x82], R6 ;  /* 0x0000820604003986 */ /* 0x0009e2000c101528 */
[----:B------:R-:W-:Y:S05]  /*7fe0*/  @!P4 BRA `(.L_x_233) ;  /* 0x000000000004c947 */ /* 0x000fea0003800000 */
[----:B------:R0:W5:Y:S02]  /*7ff0*/  LDG.E.LTC128B.U16 R172, desc[UR40][R166.64+0x80] ;  /* 0x00008028a6ac7981 */ /* 0x000164000c1e1520 */
.L_x_233:
[----:B------:R-:W-:Y:S05]  /*8000*/  BSYNC B1 ;  /* 0x0000000000017941 */ /* 0x000fea0003800000 */
.L_x_232:
[----:B----45:R-:W-:Y:S01]  /*8010*/  HADD2.F32 R5, -RZ, R172.H0_H0 ;  /* 0x200000acff057230 */ /* 0x030fe20000004100 */
[----:B------:R-:W-:Y:S01]  /*8020*/  ISETP.GT.AND P3, PT, R3, 0x41, P6 ;  /* 0x000000410300780c */ /* 0x000fe20003764270 */
[----:B------:R-:W-:Y:S01]  /*8030*/  @P4 IMAD.MOV.U32 R4, RZ, RZ, R130 ;  /* 0x000000ffff044224 */ /* 0x000fe200078e0082 */
        /* <DEDUP_REMOVED lines=9> */
.L_x_235:
[----:B------:R-:W-:Y:S05]  /*80d0*/  BSYNC B1 ;  /* 0x0000000000017941 */ /* 0x000fea0003800000 */
.L_x_234:
        /* <DEDUP_REMOVED lines=12> */
.L_x_237:
[----:B------:R-:W-:Y:S05]  /*81a0*/  BSYNC B1 ;  /* 0x0000000000017941 */ /* 0x000fea0003800000 */
.L_x_236:
        /* <DEDUP_REMOVED lines=12> */
.L_x_239:
[----:B------:R-:W-:Y:S05]  /*8270*/  BSYNC B1 ;  /* 0x0000000000017941 */ /* 0x000fea0003800000 */
.L_x_238:
[----:B----45:R-:W-:Y:S01]  /*8280*/  HADD2.F32 R5, -RZ, R172.H0_H0 ;  /* 0x200000acff057230 */ /* 0x030fe20000004100 */
[----:B------:R-:W-:Y:S01]  /*8290*/  ISETP.GT.AND P3, PT, R3, 0x48, P6 ;  /* 0x000000480300780c */ /* 0x000fe20003764270 */
[----:B------:R-:W-:Y:S01]  /*82a0*/  @P2 IMAD.MOV.U32 R129, RZ, RZ, R141 ;  /* 0x000000ffff812224 */ /* 0x000fe200078e008d */
[----:B------:R-:W-:Y:S02]  /*82b0*/  BSSY B1, `(.L_x_240) ;  /* 0x0000007000017945 */ /* 0x000fe40003800000 */
[----:B------:R-:W-:-:S04]  /*82c0*/  FMUL R4, R5, R144 ;  /* 0x0000009005047220 */ /* 0x000fc80000400000 */
[----:B------:R-:W-:-:S05]  /*82d0*/  FFMA R4, R37, R145, R4 ;  /* 0x0000009125047223 */ /* 0x000fca0000000004 */
[----:B------:R-:W-:-:S05]  /*82e0*/  F2FP.F16.F32.PACK_AB R4, RZ, R4 ;  /* 0x00000004ff04723e */ /* 0x000fca00000000ff */
[----:B------:R4:W-:Y:S01]  /*82f0*/  @P2 STG.E.U16 desc[UR40][R128.64+0x92], R4 ;  /* 0x0000920480002986 */ /* 0x0009e2000c101528 */
[----:B------:R-:W-:Y:S05]  /*8300*/  @!P3 BRA `(.L_x_241) ;  /* 0x000000000004b947 */ /* 0x000fea0003800000 */
[----:B------:R0:W5:Y:S02]  /*8310*/  LDG.E.LTC128B.U16 R172, desc[UR40][R166.64+0x90] ;  /* 0x00009028a6ac7981 */ /* 0x000164000c1e1520 */
.L_x_241:
[----:B------:R-:W-:Y:S05]  /*8320*/  BSYNC B1 ;  /* 0x0000000000017941 */ /* 0x000fea0003800000 */
.L_x_240:
[----:B-----5:R-:W-:Y:S01]  /*8330*/  HADD2.F32 R5, -RZ, R172.H0_H0 ;  /* 0x200000acff057230 */ /* 0x020fe20000004100 */
[----:B----4-:R-:W-:Y:S01]  /*8340*/  @P3 MOV R4, R130 ;  /* 0x0000008200043202 */ /* 0x010fe20000000f00 */
[----:B------:R-:W-:Y:S01]  /*8350*/  BSSY B1, `(.L_x_242) ;  /* 0x000000a000017945 */ /* 0x000fe20003800000 */
[----:B------:R-:W-:Y:S02]  /*8360*/  ISETP.GT.AND P2, PT, R3, 0x49, P6 ;  /* 0x000000490300780c */ /* 0x000fe40003744270 */
        /* <DEDUP_REMOVED lines=8> */
.L_x_243:
[----:B------:R-:W-:Y:S05]  /*83f0*/  BSYNC B1 ;  /* 0x0000000000017941 */ /* 0x000fea0003800000 */
.L_x_242:
        /* <DEDUP_REMOVED lines=9> */
.L_x_245:
[----:B------:R-:W-:Y:S05]  /*8490*/  BSYNC B1 ;  /* 0x0000000000017941 */ /* 0x000fea0003800000 */
.L_x_244:
        /* <DEDUP_REMOVED lines=9> */
.L_x_247:
[----:B------:R-:W-:Y:S05]  /*8530*/  BSYNC B1 ;  /* 0x0000000000017941 */ /* 0x000fea0003800000 */
.L_x_246:
[----:B0----5:R-:W-:Y:S01]  /*8540*/  HADD2.F32 R5, -RZ, R172.H0_H0 ;  /* 0x200000acff057230 */ /* 0x021fe20000004100 */
[----:B------:R-:W-:Y:S01]  /*8550*/  ISETP.GT.AND P3, PT, R3, 0x40, P0 ;  /* 0x000000400300780c */ /* 0x000fe20000764270 */
[----:B------:R-:W-:Y:S03]  /*8560*/  BSSY B1, `(.L_x_248) ;  /* 0x0000007000017945 */ /* 0x000fe60003800000 */
[----:B----4-:R-:W-:-:S04]  /*8570*/  FMUL R4, R5, R144 ;  /* 0x0000009005047220 */ /* 0x010fc80000400000 */
[----:B------:R-:W-:-:S05]  /*8580*/  FFMA R4, R25, R145, R4 ;  /* 0x0000009119047223 */ /* 0x000fca0000000004 */
[----:B------:R-:W-:-:S05]  /*8590*/  F2FP.F16.F32.PACK_AB R4, RZ, R4 ;  /* 0x00000004ff04723e */ /* 0x000fca00000000ff */
[----:B------:R0:W-:Y:S01]  /*85a0*/  @P2 STG.E.U16 desc[UR40][R14.64+0x82], R4 ;  /* 0x000082040e002986 */ /* 0x0001e2000c101528 */
[----:B------:R-:W-:Y:S05]  /*85b0*/  @!P3 BRA `(.L_x_249) ;  /* 0x000000000004b947 */ /* 0x000fea0003800000 */
[----:B------:R4:W5:Y:S02]  /*85c0*/  LDG.E.LTC128B.U16 R172, desc[UR40][R10.64+0x80] ;  /* 0x000080280aac7981 */ /* 0x000964000c1e1520 */
.L_x_249:
[----:B------:R-:W-:Y:S05]  /*85d0*/  BSYNC B1 ;  /* 0x0000000000017941 */ /* 0x000fea0003800000 */
.L_x_248:
[----:B-----5:R-:W-:Y:S01]  /*85e0*/  HADD2.F32 R5, -RZ, R172.H0_H0 ;  /* 0x200000acff057230 */ /* 0x020fe20000004100 */
[----:B------:R-:W-:Y:S01]  /*85f0*/  ISETP.GT.AND P2, PT, R3, 0x41, P0 ;  /* 0x000000410300780c */ /* 0x000fe20000744270 */
[----:B0-----:R-:W-:Y:S01]  /*8600*/  @P3 IMAD.MOV.U32 R4, RZ, RZ, R12 ;  /* 0x000000ffff043224 */ /* 0x001fe200078e000c */
        /* <DEDUP_REMOVED lines=9> */
.L_x_251:
[----:B------:R-:W-:Y:S05]  /*86a0*/  BSYNC B1 ;  /* 0x0000000000017941 */ /* 0x000fea0003800000 */
.L_x_250:
[----:B0----5:R-:W-:Y:S01]  /*86b0*/  HADD2.F32 R5, -RZ, R172.H0_H0 ;  /* 0x200000acff057230 */ /* 0x021fe20000004100 */
        /* <DEDUP_REMOVED lines=11> */
.L_x_253:
[----:B------:R-:W-:Y:S05]  /*8770*/  BSYNC B1 ;  /* 0x0000000000017941 */ /* 0x000fea0003800000 */
.L_x_252:
[----:B0----5:R-:W-:Y:S01]  /*8780*/  HADD2.F32 R5, -RZ, R172.H0_H0 ;  /* 0x200000acff057230 */ /* 0x021fe20000004100 */
        /* <DEDUP_REMOVED lines=8> */
.L_x_255:
[----:B------:R-:W-:Y:S05]  /*8810*/  BSYNC B1 ;  /* 0x0000000000017941 */ /* 0x000fea0003800000 */
.L_x_254:
        /* <DEDUP_REMOVED lines=9> */
.L_x_257:
[----:B------:R-:W-:Y:S05]  /*88b0*/  BSYNC B1 ;  /* 0x0000000000017941 */ /* 0x000fea0003800000 */
.L_x_256:
        /* <DEDUP_REMOVED lines=12> */
.L_x_259:
[----:B------:R-:W-:Y:S05]  /*8980*/  BSYNC B1 ;  /* 0x0000000000017941 */ /* 0x000fea0003800000 */
.L_x_258:
[----:B------:R-:W-:Y:S05]  /*8990*/  @!P0 BRA `(.L_x_260) ;  /* 0x0000002000a48947 */ /* 0x000fea0003800000 */
[----:B-----5:R-:W-:-:S05]  /*89a0*/  HADD2.F32 R3, -RZ, R172.H0_H0 ;  /* 0x200000acff037230 */ /* 0x020fca0000004100 */
[----:B0-----:R-:W-:-:S04]  /*89b0*/  FMUL R4, R3, R144 ;  /* 0x0000009003047220 */ /* 0x001fc80000400000 */
[----:B------:R-:W-:-:S05]  /*89c0*/  FFMA R4, R31, R145, R4 ;  /* 0x000000911f047223 */ /* 0x000fca0000000004 */
[----:B------:R-:W-:-:S05]  /*89d0*/  F2FP.F16.F32.PACK_AB R4, RZ, R4 ;  /* 0x00000004ff04723e */ /* 0x000fca00000000ff */
[----:B------:R0:W-:Y:S01]  /*89e0*/  STG.E.U16 desc[UR40][R12.64+0x92], R4 ;  /* 0x000092040c007986 */ /* 0x0001e2000c101528 */
[----:B------:R-:W-:Y:S05]  /*89f0*/  BRA `(.L_x_260) ;  /* 0x00000020008c7947 */ /* 0x000fea0003800000 */
.L_x_29:
[----:B------:R-:W-:Y:S01]  /*8a00*/  ULDC.64 UR4, c[0x0][0x5c0] ;  /* 0x0001700000047ab9 */ /* 0x000fe20000000a00 */
[----:B------:R-:W-:Y:S01]  /*8a10*/  ISETP.GT.AND P2, PT, R3, 0x1, P4 ;  /* 0x000000010300780c */ /* 0x000fe20002744270 */
[-C--:B------:R-:W-:Y:S01]  /*8a20*/  FMUL R137, R137, R145.reuse ;  /* 0x0000009189897220 */ /* 0x080fe20000400000 */
[----:B------:R-:W-:Y:S01]  /*8a30*/  LEA R4, P1, R158, UR4, 0x1 ;  /* 0x000000049e047c11 */ /* 0x000fe2000f8208ff */
[----:B------:R-:W-:Y:S01]  /*8a40*/  IMAD.SHL.U32 R23, R12, 0x10, RZ ;  /* 0x000000100c177824 */ /* 0x000fe200078e00ff */
[----:B------:R-:W-:Y:S01]  /*8a50*/  ISETP.GT.AND P5, PT, R152, 0x8, PT ;  /* 0x000000089800780c */ /* 0x000fe20003fa4270 */
[-C--:B------:R-:W-:Y:S01]  /*8a60*/  FMUL R136, R136, R145.reuse ;  /* 0x0000009188887220 */ /* 0x080fe20000400000 */
[----:B------:R-:W-:Y:S01]  /*8a70*/  LEA.HI.X R5, R158, UR5, R161, 0x1, P1 ;  /* 0x000000059e057c11 */ /* 0x000fe200088f0ca1 */
[-C--:B------:R-:W-:Y:S01]  /*8a80*/  FMUL R138, R138, R145.reuse ;  /* 0x000000918a8a7220 */ /* 0x080fe20000400000 */
[----:B------:R-:W-:Y:S01]  /*8a90*/  ISETP.GT.AND P1, PT, R3, RZ, P5 ;  /* 0x000000ff0300720c */ /* 0x000fe20002f24270 */
[----:B------:R-:W-:Y:S01]  /*8aa0*/  FMUL R139, R139, R145 ;  /* 0x000000918b8b7220 */ /* 0x000fe20000400000 */
[----:B------:R-:W-:Y:S01]  /*8ab0*/  F2FP.F16.F32.PACK_AB R137, RZ, R137 ;  /* 0x00000089ff89723e */ /* 0x000fe200000000ff */
[-C--:B------:R-:W-:Y:S01]  /*8ac0*/  FMUL R140, R140, R145.reuse ;  /* 0x000000918c8c7220 */ /* 0x080fe20000400000 */
[----:B------:R-:W-:Y:S01]  /*8ad0*/  SHF.L.U64.HI R21, R12, 0x4, R13 ;  /* 0x000000040c157819 */ /* 0x000fe2000001020d */
[-C--:B------:R-:W-:Y:S01]  /*8ae0*/  FMUL R141, R141, R145.reuse ;  /* 0x000000918d8d7220 */ /* 0x080fe20000400000 */
[----:B------:R-:W-:Y:S01]  /*8af0*/  IADD3 R6, P3, R23, R4, RZ ;  /* 0x0000000417067210 */ /* 0x000fe20007f7e0ff */
[----:B------:R-:W-:Y:S01]  /*8b00*/  @P2 STG.E.U16 desc[UR40][R4.64+0x2], R137 ;  /* 0x0000028904002986 */ /* 0x000fe2000c101528 */
[----:B------:R-:W-:Y:S01]  /*8b10*/  F2FP.F16.F32.PACK_AB R136, RZ, R136 ;  /* 0x00000088ff88723e */ /* 0x000fe200000000ff */
[-C--:B------:R-:W-:Y:S01]  /*8b20*/  FMUL R143, R143, R145.reuse ;  /* 0x000000918f8f7220 */ /* 0x080fe20000400000 */
[----:B------:R-:W-:Y:S01]  /*8b30*/  F2FP.F16.F32.PACK_AB R138, RZ, R138 ;  /* 0x0000008aff8a723e */ /* 0x000fe200000000ff */
[----:B------:R-:W-:Y:S01]  /*8b40*/  IMAD.X R7, R21, 0x1, R5, P3 ;  /* 0x0000000115077824 */ /* 0x000fe200018e0605 */
[C---:B------:R-:W-:Y:S01]  /*8b50*/  ISETP.GT.AND P2, PT, R3.reuse, 0x1, P5 ;  /* 0x000000010300780c */ /* 0x040fe20002f44270 */
[----:B------:R0:W-:Y:S01]  /*8b60*/  @P0 STG.E.U16 desc[UR40][R4.64], R136 ;  /* 0x0000008804000986 */ /* 0x0001e2000c101528 */
[C---:B------:R-:W-:Y:S01]  /*8b70*/  ISETP.GT.AND P0, PT, R3.reuse, 0x8, P4 ;  /* 0x000000080300780c */ /* 0x040fe20002704270 */
[----:B------:R-:W-:Y:S01]  /*8b80*/  FMUL R128, R128, R145 ;  /* 0x0000009180807220 */ /* 0x000fe20000400000 */
[----:B------:R-:W-:Y:S01]  /*8b90*/  F2FP.F16.F32.PACK_AB R139, RZ, R139 ;  /* 0x0000008bff8b723e */ /* 0x000fe200000000ff */
[----:B------:R1:W-:Y:S01]  /*8ba0*/  @P1 STG.E.U16 desc[UR40][R6.64], R138 ;  /* 0x0000008a06001986 */ /* 0x0003e2000c101528 */
[----:B------:R-:W-:Y:S01]  /*8bb0*/  ISETP.GT.AND P1, PT, R3, 0x9, P4 ;  /* 0x000000090300780c */ /* 0x000fe20002724270 */
[-C--:B------:R-:W-:Y:S01]  /*8bc0*/  FMUL R142, R142, R145.reuse ;  /* 0x000000918e8e7220 */ /* 0x080fe20000400000 */
[----:B------:R-:W-:Y:S01]  /*8bd0*/  F2FP.F16.F32.PACK_AB R140, RZ, R140 ;  /* 0x0000008cff8c723e */ /* 0x000fe200000000ff */
[----:B------:R-:W-:Y:S01]  /*8be0*/  IMAD R9, R13, 0xf0, RZ ;  /* 0x000000f00d097824 */ /* 0x000fe200078e02ff */
[----:B------:R-:W-:Y:S01]  /*8bf0*/  ISETP.GT.AND P3, PT, R3, 0x9, P5 ;  /* 0x000000090300780c */ /* 0x000fe20002f64270 */
[----:B------:R-:W-:Y:S01]  /*8c00*/  FMUL R8, R129, R145 ;  /* 0x0000009181087220 */ /* 0x000fe20000400000 */
[----:B------:R-:W-:Y:S01]  /*8c10*/  F2FP.F16.F32.PACK_AB R141, RZ, R141 ;  /* 0x0000008dff8d723e */ /* 0x000fe200000000ff */
[----:B------:R-:W-:Y:S01]  /*8c20*/  @P2 STG.E.U16 desc[UR40][R6.64+0x2], R139 ;  /* 0x0000028b06002986 */ /* 0x000fe2000c101528 */
[----:B------:R-:W-:Y:S01]  /*8c30*/  F2FP.F16.F32.PACK_AB R143, RZ, R143 ;  /* 0x0000008fff8f723e */ /* 0x000fe200000000ff */
[----:B0-----:R-:W-:Y:S01]  /*8c40*/  IMAD.WIDE.U32 R136, R12, 0xf0, R6 ;  /* 0x000000f00c887825 */ /* 0x001fe200078e0006 */
[----:B------:R-:W-:Y:S01]  /*8c50*/  ISETP.GT.AND P2, PT, R3, 0x8, P5 ;  /* 0x000000080300780c */ /* 0x000fe20002f44270 */
[----:B------:R-:W-:Y:S01]  /*8c60*/  @P0 STG.E.U16 desc[UR40][R4.64+0x10], R140 ;  /* 0x0000108c04000986 */ /* 0x000fe2000c101528 */
[----:B------:R-:W-:Y:S01]  /*8c70*/  ISETP.GT.AND P0, PT, R152, 0x80, PT ;  /* 0x000000809800780c */ /* 0x000fe20003f04270 */
[----:B------:R-:W-:Y:S01]  /*8c80*/  IMAD.IADD R129, R9, 0x1, R137 ;  /* 0x0000000109817824 */ /* 0x000fe200078e0289 */
[----:B------:R-:W-:Y:S01]  /*8c90*/  F2FP.F16.F32.PACK_AB R128, RZ, R128 ;  /* 0x00000080ff80723e */ /* 0x000fe200000000ff */
[----:B------:R-:W-:Y:S01]  /*8ca0*/  @P1 STG.E.U16 desc[UR40][R4.64+0x12], R141 ;  /* 0x0000128d04001986 */ /* 0x000fe2000c101528 */
[C---:B------:R-:W-:Y:S01]  /*8cb0*/  ISETP.GT.AND P1, PT, R3.reuse, RZ, P0 ;  /* 0x000000ff0300720c */ /* 0x040fe20000724270 */
[----:B------:R-:W-:Y:S01]  /*8cc0*/  IMAD.SHL.U32 R15, R12, 0x100, RZ ;  /* 0x000001000c0f7824 */ /* 0x000fe200078e00ff */
[----:B------:R-:W-:Y:S01]  /*8cd0*/  F2FP.F16.F32.PACK_AB R142, RZ, R142 ;  /* 0x0000008eff8e723e */ /* 0x000fe200000000ff */
[----:B------:R-:W-:Y:S01]  /*8ce0*/  @P3 STG.E.U16 desc[UR40][R6.64+0x12], R143 ;  /* 0x0000128f06003986 */ /* 0x000fe2000c101528 */
[----:B------:R-:W-:Y:S01]  /*8cf0*/  ISETP.GT.AND P3, PT, R3, 0x1, P0 ;  /* 0x000000010300780c */ /* 0x000fe20000764270 */
[-C--:B------:R-:W-:Y:S01]  /*8d00*/  FMUL R20, R130, R145.reuse ;  /* 0x0000009182147220 */ /* 0x080fe20000400000 */
[----:B------:R-:W-:Y:S01]  /*8d10*/  PRMT R11, R128, 0x7610, R11 ;  /* 0x00007610800b7816 */ /* 0x000fe2000000000b */
[----:B------:R-:W-:Y:S01]  /*8d20*/  @P2 STG.E.U16 desc[UR40][R6.64+0x10], R142 ;  /* 0x0000108e06002986 */ /* 0x000fe2000c101528 */
[----:B------:R-:W-:Y:S01]  /*8d30*/  F2FP.F16.F32.PACK_AB R8, RZ, R8 ;  /* 0x00000008ff08723e */ /* 0x000fe200000000ff */
[----:B------:R-:W-:Y:S01]  /*8d40*/  FMUL R137, R131, R145 ;  /* 0x0000009183897220 */ /* 0x000fe20000400000 */
[C---:B------:R-:W-:Y:S01]  /*8d50*/  SHF.L.U64.HI R14, R12.reuse, 0x8, R13 ;  /* 0x000000080c0e7819 */ /* 0x040fe2000001020d */
[----:B------:R-:W-:Y:S01]  /*8d60*/  IMAD.WIDE.U32 R12, R12, 0xf0, R6 ;  /* 0x000000f00c0c7825 */ /* 0x000fe200078e0006 */
[----:B-1----:R-:W-:-:S03]  /*8d70*/  PRMT R138, R8, 0x7610, R138 ;  /* 0x00007610088a7816 */ /* 0x002fc6000000008a */
[----:B------:R-:W-:Y:S01]  /*8d80*/  FMUL R132, R132, R145 ;  /* 0x0000009184847220 */ /* 0x000fe20000400000 */
[----:B------:R-:W-:Y:S01]  /*8d90*/  F2FP.F16.F32.PACK_AB R20, RZ, R20 ;  /* 0x00000014ff14723e */ /* 0x000fe200000000ff */
[--C-:B------:R-:W-:Y:S01]  /*8da0*/  @P1 IMAD.MOV.U32 R128, RZ, RZ, R136.reuse ;  /* 0x000000ffff801224 */ /* 0x100fe200078e0088 */
[----:B------:R-:W-:Y:S01]  /*8db0*/  F2FP.F16.F32.PACK_AB R137, RZ, R137 ;  /* 0x00000089ff89723e */ /* 0x000fe200000000ff */
[----:B------:R-:W-:Y:S02]  /*8dc0*/  IMAD.IADD R13, R9, 0x1, R13 ;  /* 0x00000001090d7824 */ /* 0x000fe400078e020d */
[-C--:B------:R-:W-:Y:S01]  /*8dd0*/  FMUL R133, R133, R145.reuse ;  /* 0x0000009185857220 */ /* 0x080fe20000400000 */
[----:B------:R-:W-:Y:S01]  /*8de0*/  F2FP.F16.F32.PACK_AB R132, RZ, R132 ;  /* 0x00000084ff84723e */ /* 0x000fe200000000ff */
[----:B------:R0:W-:Y:S01]  /*8df0*/  @P1 STG.E.U16 desc[UR40][R128.64], R11 ;  /* 0x0000000b80001986 */ /* 0x0001e2000c101528 */
[--C-:B------:R-:W-:Y:S01]  /*8e00*/  IADD3 R10, P1, P2, R23, R136, R15.reuse ;  /* 0x00000088170a7210 */ /* 0x100fe20007a3e00f */
[----:B------:R-:W-:Y:S01]  /*8e10*/  FMUL R134, R134, R145 ;  /* 0x0000009186867220 */ /* 0x000fe20000400000 */
[----:B------:R-:W-:Y:S01]  /*8e20*/  F2FP.F16.F32.PACK_AB R133, RZ, R133 ;  /* 0x00000085ff85723e */ /* 0x000fe200000000ff */
[-C--:B------:R-:W-:Y:S01]  /*8e30*/  FMUL R135, R135, R145.reuse ;  /* 0x0000009187877220 */ /* 0x080fe20000400000 */
[-C--:B------:R-:W-:Y:S01]  /*8e40*/  FMUL R120, R120, R145.reuse ;  /* 0x0000009178787220 */ /* 0x080fe20000400000 */
[-C--:B------:R-:W-:Y:S01]  /*8e50*/  FMUL R121, R121, R145.reuse ;  /* 0x0000009179797220 */ /* 0x080fe20000400000 */
[----:B------:R-:W-:Y:S01]  /*8e60*/  F2FP.F16.F32.PACK_AB R134, RZ, R134 ;  /* 0x00000086ff86723e */ /* 0x000fe200000000ff */
[----:B------:R-:W-:Y:S01]  /*8e70*/  FMUL R122, R122, R145 ;  /* 0x000000917a7a7220 */ /* 0x000fe20000400000 */
[----:B------:R-:W-:Y:S01]  /*8e80*/  F2FP.F16.F32.PACK_AB R135, RZ, R135 ;  /* 0x00000087ff87723e */ /* 0x000fe200000000ff */
[----:B------:R-:W-:Y:S01]  /*8e90*/  FMUL R123, R123, R145 ;  /* 0x000000917b7b7220 */ /* 0x000fe20000400000 */
[----:B------:R-:W-:Y:S01]  /*8ea0*/  F2FP.F16.F32.PACK_AB R120, RZ, R120 ;  /* 0x00000078ff78723e */ /* 0x000fe200000000ff */
[----:B0-----:R-:W-:Y:S01]  /*8eb0*/  @P3 IMAD.MOV.U32 R128, RZ, RZ, R136 ;  /* 0x000000ffff803224 */ /* 0x001fe200078e0088 */
[--C-:B------:R-:W-:Y:S01]  /*8ec0*/  IADD3.X R11, R21, R129, R14.reuse, P1, P2 ;  /* 0x00000081150b7210 */ /* 0x100fe20000fe440e */
[-C--:B------:R-:W-:Y:S01]  /*8ed0*/  FMUL R124, R124, R145.reuse ;  /* 0x000000917c7c7220 */ /* 0x080fe20000400000 */
[----:B------:R-:W-:Y:S01]  /*8ee0*/  IADD3 R8, P1, P2, R23, R12, R15 ;  /* 0x0000000c17087210 */ /* 0x000fe20007a3e00f */
[-C--:B------:R-:W-:Y:S01]  /*8ef0*/  FMUL R125, R125, R145.reuse ;  /* 0x000000917d7d7220 */ /* 0x080fe20000400000 */
[----:B------:R-:W-:Y:S01]  /*8f00*/  @P3 STG.E.U16 desc[UR40][R128.64+0x2], R138 ;  /* 0x0000028a80003986 */ /* 0x000fe2000c101528 */
[----:B------:R-:W-:Y:S01]  /*8f10*/  ISETP.GT.AND P3, PT, R152, 0x88, PT ;  /* 0x000000889800780c */ /* 0x000fe20003f64270 */
[----:B------:R-:W-:Y:S01]  /*8f20*/  FMUL R126, R126, R145 ;  /* 0x000000917e7e7220 */ /* 0x000fe20000400000 */
[----:B------:R-:W-:Y:S01]  /*8f30*/  IADD3.X R9, R21, R13, R14, P1, P2 ;  /* 0x0000000d15097210 */ /* 0x000fe20000fe440e */
[-C--:B------:R-:W-:Y:S01]  /*8f40*/  FMUL R127, R127, R145.reuse ;  /* 0x000000917f7f7220 */ /* 0x080fe20000400000 */
[----:B------:R-:W-:Y:S01]  /*8f50*/  ISETP.GT.AND P1, PT, R3, RZ, P3 ;  /* 0x000000ff0300720c */ /* 0x000fe20001f24270 */
[-C--:B------:R-:W-:Y:S01]  /*8f60*/  FMUL R112, R112, R145.reuse ;  /* 0x0000009170707220 */ /* 0x080fe20000400000 */
[----:B------:R-:W-:Y:S01]  /*8f70*/  IADD3 R130, P2, R23, R136, RZ ;  /* 0x0000008817827210 */ /* 0x000fe20007f5e0ff */
[----:B------:R-:W-:Y:S01]  /*8f80*/  FMUL R113, R113, R145 ;  /* 0x0000009171717220 */ /* 0x000fe20000400000 */
[----:B------:R-:W-:Y:S01]  /*8f90*/  F2FP.F16.F32.PACK_AB R121, RZ, R121 ;  /* 0x00000079ff79723e */ /* 0x000fe200000000ff */
[----:B------:R-:W-:Y:S01]  /*8fa0*/  FMUL R114, R114, R145 ;  /* 0x0000009172727220 */ /* 0x000fe20000400000 */
[----:B------:R-:W-:Y:S01]  /*8fb0*/  IADD3.X R131, R21, R129, RZ, P2, !PT ;  /* 0x0000008115837210 */ /* 0x000fe200017fe4ff */
[-C--:B------:R-:W-:Y:S01]  /*8fc0*/  FMUL R115, R115, R145.reuse ;  /* 0x0000009173737220 */ /* 0x080fe20000400000 */
[----:B------:R-:W-:Y:S01]  /*8fd0*/  ISETP.GT.AND P2, PT, R3, 0x1, P3 ;  /* 0x000000010300780c */ /* 0x000fe20001f44270 */
[-C--:B------:R-:W-:Y:S01]  /*8fe0*/  FMUL R116, R116, R145.reuse ;  /* 0x0000009174747220 */ /* 0x080fe20000400000 */
[----:B------:R-:W-:Y:S01]  /*8ff0*/  F2FP.F16.F32.PACK_AB R122, RZ, R122 ;  /* 0x0000007aff7a723e */ /* 0x000fe200000000ff */
[----:B------:R-:W-:Y:S01]  /*9000*/  FMUL R117, R117, R145 ;  /* 0x0000009175757220 */ /* 0x000fe20000400000 */
[----:B------:R-:W-:Y:S01]  /*9010*/  F2FP.F16.F32.PACK_AB R123, RZ, R123 ;  /* 0x0000007bff7b723e */ /* 0x000fe200000000ff */
[----:B------:R0:W-:Y:S01]  /*9020*/  @P1 STG.E.U16 desc[UR40][R130.64], R20 ;  /* 0x0000001482001986 */ /* 0x0001e2000c101528 */
[----:B------:R-:W-:Y:S01]  /*9030*/  ISETP.GT.AND P1, PT, R3, 0x8, P0 ;  /* 0x000000080300780c */ /* 0x000fe20000724270 */
[-C--:B------:R-:W-:Y:S01]  /*9040*/  FMUL R118, R118, R145.reuse ;  /* 0x0000009176767220 */ /* 0x080fe20000400000 */
[----:B------:R-:W-:Y:S01]  /*9050*/  F2FP.F16.F32.PACK_AB R124, RZ, R124 ;  /* 0x0000007cff7c723e */ /* 0x000fe200000000ff */
[----:B------:R-:W-:Y:S01]  /*9060*/  FMUL R119, R119, R145 ;  /* 0x0000009177777220 */ /* 0x000fe20000400000 */
[----:B------:R-:W-:Y:S01]  /*9070*/  F2FP.F16.F32.PACK_AB R125, RZ, R125 ;  /* 0x0000007dff7d723e */ /* 0x000fe200000000ff */
[-C--:B------:R-:W-:Y:S01]  /*9080*/  FMUL R104, R104, R145.reuse ;  /* 0x0000009168687220 */ /* 0x080fe20000400000 */
[----:B------:R-:W-:Y:S01]  /*9090*/  F2FP.F16.F32.PACK_AB R126, RZ, R126 ;  /* 0x0000007eff7e723e */ /* 0x000fe200000000ff */
[----:B------:R-:W-:Y:S01]  /*90a0*/  @P2 STG.E.U16 desc[UR40][R130.64+0x2], R137 ;  /* 0x0000028982002986 */ /* 0x000fe2000c101528 */
[----:B------:R-:W-:Y:S01]  /*90b0*/  ISETP.GT.AND P2, PT, R3, 0x9, P0 ;  /* 0x000000090300780c */ /* 0x000fe20000744270 */
[----:B------:R-:W-:Y:S01]  /*90c0*/  FMUL R105, R105, R145 ;  /* 0x0000009169697220 */ /* 0x000fe20000400000 */
[----:B------:R-:W-:Y:S01]  /*90d0*/  F2FP.F16.F32.PACK_AB R127, RZ, R127 ;  /* 0x0000007fff7f723e */ /* 0x000fe200000000ff */
[-C--:B------:R-:W-:Y:S01]  /*90e0*/  FMUL R106, R106, R145.reuse ;  /* 0x000000916a6a7220 */ /* 0x080fe20000400000 */
[----:B0-----:R-:W-:Y:S01]  /*90f0*/  PRMT R20, R133, 0x7610, R20 ;  /* 0x0000761085147816 */ /* 0x001fe20000000014 */
[--C-:B------:R-:W-:Y:S01]  /*9100*/  @P1 IMAD.MOV.U32 R128, RZ, RZ, R136.reuse ;  /* 0x000000ffff801224 */ /* 0x100fe200078e0088 */
[----:B------:R-:W-:Y:S01]  /*9110*/  F2FP.F16.F32.PACK_AB R112, RZ, R112 ;  /* 0x00000070ff70723e */ /* 0x000fe200000000ff */
[----:B------:R-:W-:Y:S01]  /*9120*/  FMUL R107, R107, R145 ;  /* 0x000000916b6b7220 */ /* 0x000fe20000400000 */
[----:B------:R-:W-:Y:S01]  /*9130*/  F2FP.F16.F32.PACK_AB R113, RZ, R113 ;  /* 0x00000071ff71723e */ /* 0x000fe200000000ff */
[-C--:B------:R-:W-:Y:S01]  /*9140*/  FMUL R108, R108, R145.reuse ;  /* 0x000000916c6c7220 */ /* 0x080fe20000400000 */
[----:B------:R0:W-:Y:S01]  /*9150*/  @P1 STG.E.U16 desc[UR40][R128.64+0x10], R132 ;  /* 0x0000108480001986 */ /* 0x0001e2000c101528 */
[----:B------:R-:W-:Y:S01]  /*9160*/  ISETP.GT.AND P1, PT, R3, 0x8, P3 ;  /* 0x000000080300780c */ /* 0x000fe20001f24270 */
[-C--:B------:R-:W-:Y:S01]  /*9170*/  FMUL R109, R109, R145.reuse ;  /* 0x000000916d6d7220 */ /* 0x080fe20000400000 */
[--C-:B------:R-:W-:Y:S01]  /*9180*/  @P2 IMAD.MOV.U32 R133, RZ, RZ, R129.reuse ;  /* 0x000000ffff852224 */ /* 0x100fe200078e0081 */
[----:B------:R-:W-:Y:S01]  /*9190*/  F2FP.F16.F32.PACK_AB R114, RZ, R114 ;  /* 0x00000072ff72723e */ /* 0x000fe200000000ff */
[----:B------:R-:W-:Y:S01]  /*91a0*/  FMUL R110, R110, R145 ;  /* 0x000000916e6e7220 */ /* 0x000fe20000400000 */
[----:B------:R-:W-:Y:S01]  /*91b0*/  F2FP.F16.F32.PACK_AB R115, RZ, R115 ;  /* 0x00000073ff73723e */ /* 0x000fe200000000ff */
[-C--:B------:R-:W-:Y:S01]  /*91c0*/  FMUL R111, R111, R145.reuse ;  /* 0x000000916f6f7220 */ /* 0x080fe20000400000 */
[----:B------:R-:W-:Y:S01]  /*91d0*/  F2FP.F16.F32.PACK_AB R116, RZ, R116 ;  /* 0x00000074ff74723e */ /* 0x000fe200000000ff */
[----:B------:R-:W-:Y:S01]  /*91e0*/  FMUL R96, R96, R145 ;  /* 0x0000009160607220 */ /* 0x000fe20000400000 */
[----:B------:R-:W-:Y:S01]  /*91f0*/  F2FP.F16.F32.PACK_AB R117, RZ, R117 ;  /* 0x00000075ff75723e */ /* 0x000fe200000000ff */
[-C--:B------:R-:W-:Y:S01]  /*9200*/  FMUL R97, R97, R145.reuse ;  /* 0x0000009161617220 */ /* 0x080fe20000400000 */
[----:B0-----:R-:W-:Y:S01]  /*9210*/  @P2 IMAD.MOV.U32 R132, RZ, RZ, R136 ;  /* 0x000000ffff842224 */ /* 0x001fe200078e0088 */
[----:B------:R-:W-:Y:S01]  /*9220*/  F2FP.F16.F32.PACK_AB R118, RZ, R118 ;  /* 0x00000076ff76723e */ /* 0x000fe200000000ff */
[----:B------:R-:W-:Y:S01]  /*9230*/  FMUL R98, R98, R145 ;  /* 0x0000009162627220 */ /* 0x000fe20000400000 */
[----:B------:R-:W-:Y:S01]  /*9240*/  F2FP.F16.F32.PACK_AB R119, RZ, R119 ;  /* 0x00000077ff77723e */ /* 0x000fe200000000ff */
[-C--:B------:R-:W-:Y:S01]  /*9250*/  FMUL R99, R99, R145.reuse ;  /* 0x0000009163637220 */ /* 0x080fe20000400000 */
[----:B------:R0:W-:Y:S01]  /*9260*/  @P2 STG.E.U16 desc[UR40][R132.64+0x12], R20 ;  /* 0x0000121484002986 */ /* 0x0001e2000c101528 */
[----:B------:R-:W-:Y:S01]  /*9270*/  ISETP.GT.AND P2, PT, R3, 0x9, P3 ;  /* 0x000000090300780c */ /* 0x000fe20001f44270 */
[-C--:B------:R-:W-:Y:S01]  /*9280*/  FMUL R100, R100, R145.reuse ;  /* 0x0000009164647220 */ /* 0x080fe20000400000 */
[----:B------:R-:W-:Y:S01]  /*9290*/  F2FP.F16.F32.PACK_AB R104, RZ, R104 ;  /* 0x00000068ff68723e */ /* 0x000fe200000000ff */
[----:B------:R-:W-:Y:S01]  /*92a0*/  @P1 STG.E.U16 desc[UR40][R130.64+0x10], R134 ;  /* 0x0000108682001986 */ /* 0x000fe2000c101528 */
[----:B------:R-:W-:Y:S01]  /*92b0*/  IADD3 R128, P1, R15, R136, RZ ;  /* 0x000000880f807210 */ /* 0x000fe20007f3e0ff */
[----:B------:R-:W-:Y:S01]  /*92c0*/  FMUL R101, R101, R145 ;  /* 0x0000009165657220 */ /* 0x000fe20000400000 */
[----:B------:R-:W-:Y:S01]  /*92d0*/  F2FP.F16.F32.PACK_AB R105, RZ, R105 ;  /* 0x00000069ff69723e */ /* 0x000fe200000000ff */
[----:B------:R-:W-:Y:S01]  /*92e0*/  FMUL R102, R102, R145 ;  /* 0x0000009166667220 */ /* 0x000fe20000400000 */
[----:B------:R-:W-:Y:S01]  /*92f0*/  F2FP.F16.F32.PACK_AB R106, RZ, R106 ;  /* 0x0000006aff6a723e */ /* 0x000fe200000000ff */
[----:B------:R-:W-:Y:S01]  /*9300*/  IMAD.X R129, R14, 0x1, R129, P1 ;  /* 0x000000010e817824 */ /* 0x000fe200008e0681 */
[----:B------:R-:W-:Y:S01]  /*9310*/  F2FP.F16.F32.PACK_AB R107, RZ, R107 ;  /* 0x0000006bff6b723e */ /* 0x000fe200000000ff */
[-C--:B------:R-:W-:Y:S01]  /*9320*/  FMUL R103, R103, R145.reuse ;  /* 0x0000009167677220 */ /* 0x080fe20000400000 */
[----:B0-----:R-:W-:Y:S01]  /*9330*/  PRMT R20, R120, 0x7610, R20 ;  /* 0x0000761078147816 */ /* 0x001fe20000000014 */
[----:B------:R-:W-:Y:S01]  /*9340*/  @P2 STG.E.U16 desc[UR40][R130.64+0x12], R135 ;  /* 0x0000128782002986 */ /* 0x000fe2000c101528 */
[----:B------:R-:W-:Y:S01]  /*9350*/  ISETP.GT.AND P2, PT, R152, 0x100, PT ;  /* 0x000001009800780c */ /* 0x000fe20003f44270 */
[-C--:B------:R-:W-:Y:S01]  /*9360*/  FMUL R88, R88, R145.reuse ;  /* 0x0000009158587220 */ /* 0x080fe20000400000 */
[----:B------:R-:W-:Y:S01]  /*9370*/  F2FP.F16.F32.PACK_AB R108, RZ, R108 ;  /* 0x0000006cff6c723e */ /* 0x000fe200000000ff */
[-C--:B------:R-:W-:Y:S01]  /*9380*/  FMUL R89, R89, R145.reuse ;  /* 0x0000009159597220 */ /* 0x080fe20000400000 */
[----:B------:R-:W-:Y:S01]  /*9390*/  ISETP.GT.AND P1, PT, R3, RZ, P2 ;  /* 0x000000ff0300720c */ /* 0x000fe20001724270 */
[----:B------:R-:W-:Y:S01]  /*93a0*/  FMUL R90, R90, R145 ;  /* 0x000000915a5a7220 */ /* 0x000fe20000400000 */
[----:B------:R-:W-:Y:S01]  /*93b0*/  F2FP.F16.F32.PACK_AB R109, RZ, R109 ;  /* 0x0000006dff6d723e */ /* 0x000fe200000000ff */
[-C--:B------:R-:W-:Y:S01]  /*93c0*/  FMUL R91, R91, R145.reuse ;  /* 0x000000915b5b7220 */ /* 0x080fe20000400000 */
        /* <DEDUP_REMOVED lines=23> */
[----:B------:R0:W-:Y:S01]  /*9540*/  @P1 STG.E.U16 desc[UR40][R128.64+0x2], R121 ;  /* 0x0000027980001986 */ /* 0x0001e2000c101528 */
[----:B------:R-:W-:Y:S01]  /*9550*/  IADD3 R120, P1, R23, R128, RZ ;  /* 0x0000008017787210 */ /* 0x000fe20007f3e0ff */
        /* <DEDUP_REMOVED lines=10> */
[--C-:B0-----:R-:W-:Y:S01]  /*9600*/  IMAD.X R121, R21, 0x1, R129.reuse, P1 ;  /* 0x0000000115797824 */ /* 0x101fe200008e0681 */
        /* <DEDUP_REMOVED lines=43> */
[----:B------:R-:W-:Y:S01]  /*98c0*/  FMUL R62, R62, R145 ;  /* 0x000000913e3e7220 */ /* 0x000fe20000400000 */
[----:B------:R-:W-:Y:S01]  /*98d0*/  F2FP.F16.F32.PACK_AB R64, RZ, R64 ;  /* 0x00000040ff40723e */ /* 0x000fe200000000ff */
[--C-:B0-----:R-:W-:Y:S01]  /*98e0*/  @P6 IMAD.MOV.U32 R120, RZ, RZ, R128.reuse ;  /* 0x000000ffff786224 */ /* 0x101fe200078e0080 */
[----:B------:R-:W-:Y:S01]  /*98f0*/  F2FP.F16.F32.PACK_AB R65, RZ, R65 ;  /* 0x00000041ff41723e */ /* 0x000fe200000000ff */
        /* <DEDUP_REMOVED lines=19> */
[----:B0-----:R-:W-:Y:S01]  /*9a30*/  @P6 IMAD.MOV.U32 R120, RZ, RZ, R128 ;  /* 0x000000ffff786224 */ /* 0x001fe200078e0080 */
[----:B------:R-:W-:Y:S01]  /*9a40*/  F2FP.F16.F32.PACK_AB R58, RZ, R58 ;  /* 0x0000003aff3a723e */ /* 0x000fe200000000ff */
[----:B------:R-:W-:Y:S01]  /*9a50*/  @P6 IMAD.MOV.U32 R121, RZ, RZ, R129 ;  /* 0x000000ffff796224 */ /* 0x000fe200078e0081 */
[----:B------:R-:W-:Y:S01]  /*9a60*/  F2FP.F16.F32.PACK_AB R59, RZ, R59 ;  /* 0x0000003bff3b723e */ /* 0x000fe200000000ff */
[-C--:B------:R-:W-:Y:S01]  /*9a70*/  FMUL R55, R55, R145.reuse ;  /* 0x0000009137377220 */ /* 0x080fe20000400000 */
[----:B------:R-:W-:Y:S01]  /*9a80*/  F2FP.F16.F32.PACK_AB R60, RZ, R60 ;  /* 0x0000003cff3c723e */ /* 0x000fe200000000ff */
[----:B------:R-:W-:Y:S01]  /*9a90*/  FMUL R40, R40, R145 ;  /* 0x0000009128287220 */ /* 0x000fe20000400000 */
[----:B------:R-:W-:Y:S01]  /*9aa0*/  @P6 STG.E.U16 desc[UR40][R120.64+0x12], R125 ;  /* 0x0000127d78006986 */ /* 0x000fe2000c101528 */
[----:B------:R-:W-:Y:S01]  /*9ab0*/  IADD3 R122, P6, R128, R23, RZ ;  /* 0x00000017807a7210 */ /* 0x000fe20007fde0ff */
[----:B------:R-:W-:Y:S01]  /*9ac0*/  FMUL R41, R41, R145 ;  /* 0x0000009129297220 */ /* 0x000fe20000400000 */
[----:B------:R-:W-:Y:S01]  /*9ad0*/  F2FP.F16.F32.PACK_AB R61, RZ, R61 ;  /* 0x0000003dff3d723e */ /* 0x000fe200000000ff */
[-C--:B------:R-:W-:Y:S01]  /*9ae0*/  FMUL R42, R42, R145.reuse ;  /* 0x000000912a2a7220 */ /* 0x080fe20000400000 */
[----:B------:R-:W-:Y:S01]  /*9af0*/  F2FP.F16.F32.PACK_AB R62, RZ, R62 ;  /* 0x0000003eff3e723e */ /* 0x000fe200000000ff */
[----:B------:R-:W-:Y:S01]  /*9b00*/  IMAD.X R123, R129, 0x1, R21, P6 ;  /* 0x00000001817b7824 */ /* 0x000fe200030e0615 */
        /* <DEDUP_REMOVED lines=31> */
[----:B------:R-:W-:Y:S01]  /*9d00*/  FMUL R24, R24, R145 ;  /* 0x0000009118187220 */ /* 0x000fe20000400000 */
[----:B------:R-:W-:Y:S01]  /*9d10*/  F2FP.F16.F32.PACK_AB R45, RZ, R45 ;  /* 0x0000002dff2d723e */ /* 0x000fe200000000ff */
[-C--:B------:R-:W-:Y:S01]  /*9d20*/  FMUL R25, R25, R145.reuse ;  /* 0x0000009119197220 */ /* 0x080fe20000400000 */
        /* <DEDUP_REMOVED lines=14> */
[----:B------:R-:W-:-:S02]  /*9e10*/  F2FP.F16.F32.PACK_AB R35, RZ, R35 ;  /* 0x00000023ff23723e */ /* 0x000fc400000000ff */
[----:B------:R-:W-:Y:S02]  /*9e20*/  F2FP.F16.F32.PACK_AB R36, RZ, R36 ;  /* 0x00000024ff24723e */ /* 0x000fe400000000ff */
[----:B------:R-:W-:Y:S02]  /*9e30*/  F2FP.F16.F32.PACK_AB R37, RZ, R37 ;  /* 0x00000025ff25723e */ /* 0x000fe400000000ff */
[----:B------:R-:W-:Y:S01]  /*9e40*/  F2FP.F16.F32.PACK_AB R38, RZ, R38 ;  /* 0x00000026ff26723e */ /* 0x000fe200000000ff */
[----:B------:R-:W-:Y:S01]  /*9e50*/  @P6 STG.E.U16 desc[UR40][R4.64+0x22], R113 ;  /* 0x0000227104006986 */ /* 0x000fe2000c101528 */
[----:B------:R-:W-:Y:S02]  /*9e60*/  ISETP.GT.AND P6, PT, R3, 0x10, P5 ;  /* 0x000000100300780c */ /* 0x000fe40002fc4270 */
[----:B------:R-:W-:Y:S02]  /*9e70*/  F2FP.F16.F32.PACK_AB R39, RZ, R39 ;  /* 0x00000027ff27723e */ /* 0x000fe400000000ff */
[----:B------:R-:W-:-:S02]  /*9e80*/  F2FP.F16.F32.PACK_AB R24, RZ, R24 ;  /* 0x00000018ff18723e */ /* 0x000fc400000000ff */
[----:B------:R-:W-:Y:S02]  /*9e90*/  F2FP.F16.F32.PACK_AB R25, RZ, R25 ;  /* 0x00000019ff19723e */ /* 0x000fe400000000ff */
[----:B------:R-:W-:Y:S02]  /*9ea0*/  F2FP.F16.F32.PACK_AB R26, RZ, R26 ;  /* 0x0000001aff1a723e */ /* 0x000fe400000000ff */
[----:B------:R-:W-:Y:S02]  /*9eb0*/  F2FP.F16.F32.PACK_AB R27, RZ, R27 ;  /* 0x0000001bff1b723e */ /* 0x000fe400000000ff */
[----:B------:R-:W-:Y:S01]  /*9ec0*/  F2FP.F16.F32.PACK_AB R28, RZ, R28 ;  /* 0x0000001cff1c723e */ /* 0x000fe200000000ff */
[----:B------:R-:W-:Y:S01]  /*9ed0*/  @P6 STG.E.U16 desc[UR40][R6.64+0x20], R114 ;  /* 0x0000207206006986 */ /* 0x000fe2000c101528 */
[----:B------:R-:W-:Y:S02]  /*9ee0*/  ISETP.GT.AND P6, PT, R3, 0x11, P5 ;  /* 0x000000110300780c */ /* 0x000fe40002fc4270 */
[----:B------:R-:W-:-:S02]  /*9ef0*/  F2FP.F16.F32.PACK_AB R29, RZ, R29 ;  /* 0x0000001dff1d723e */ /* 0x000fc400000000ff */
[----:B------:R-:W-:Y:S02]  /*9f00*/  F2FP.F16.F32.PACK_AB R30, RZ, R30 ;  /* 0x0000001eff1e723e */ /* 0x000fe400000000ff */
[----:B------:R-:W-:-:S07]  /*9f10*/  F2FP.F16.F32.PACK_AB R31, RZ, R31 ;  /* 0x0000001fff1f723e */ /* 0x000fce00000000ff */
[----:B------:R-:W-:Y:S01]  /*9f20*/  @P6 STG.E.U16 desc[UR40][R6.64+0x22], R115 ;  /* 0x0000227306006986 */ /* 0x000fe2000c101528 */
[----:B------:R-:W-:-:S13]  /*9f30*/  ISETP.GT.AND P6, PT, R3, 0x18, P4 ;  /* 0x000000180300780c */ /* 0x000fda00027c4270 */
[----:B------:R-:W-:Y:S01]  /*9f40*/  @P6 STG.E.U16 desc[UR40][R4.64+0x30], R116 ;  /* 0x0000307404006986 */ /* 0x000fe2000c101528 */
[----:B------:R-:W-:-:S13]  /*9f50*/  ISETP.GT.AND P6, PT, R3, 0x19, P4 ;  /* 0x000000190300780c */ /* 0x000fda00027c4270 */
[----:B------:R-:W-:Y:S01]  /*9f60*/  @P6 STG.E.U16 desc[UR40][R4.64+0x32], R117 ;  /* 0x0000327504006986 */ /* 0x000fe2000c101528 */
[----:B------:R-:W-:-:S13]  /*9f70*/  ISETP.GT.AND P6, PT, R3, 0x18, P5 ;  /* 0x000000180300780c */ /* 0x000fda0002fc4270 */
[----:B------:R-:W-:Y:S01]  /*9f80*/  @P6 STG.E.U16 desc[UR40][R6.64+0x30], R118 ;  /* 0x0000307606006986 */ /* 0x000fe2000c101528 */
[----:B------:R-:W-:-:S13]  /*9f90*/  ISETP.GT.AND P6, PT, R3, 0x19, P5 ;  /* 0x000000190300780c */ /* 0x000fda0002fc4270 */
[----:B------:R-:W-:Y:S01]  /*9fa0*/  @P6 STG.E.U16 desc[UR40][R6.64+0x32], R119 ;  /* 0x0000327706006986 */ /* 0x000fe2000c101528 */
[----:B0-----:R-:W-:-:S05]  /*9fb0*/  IADD3 R10, P6, R15, R12, RZ ;  /* 0x0000000c0f0a7210 */ /* 0x001fca0007fde0ff */
[----:B------:R-:W-:Y:S01]  /*9fc0*/  IMAD.X R11, R13, 0x1, R14, P6 ;  /* 0x000000010d0b7824 */ /* 0x000fe200030e060e */
[----:B------:R-:W-:-:S13]  /*9fd0*/  ISETP.GT.AND P6, PT, R3, 0x10, P0 ;  /* 0x000000100300780c */ /* 0x000fda00007c4270 */
[----:B------:R-:W-:Y:S01]  /*9fe0*/  @P6 STG.E.U16 desc[UR40][R12.64+0x20], R104 ;  /* 0x000020680c006986 */ /* 0x000fe2000c101528 */
[----:B------:R-:W-:-:S13]  /*9ff0*/  ISETP.GT.AND P6, PT, R3, 0x11, P0 ;  /* 0x000000110300780c */ /* 0x000fda00007c4270 */
[----:B------:R-:W-:Y:S01]  /*a000*/  @P6 STG.E.U16 desc[UR40][R12.64+0x22], R105 ;  /* 0x000022690c006986 */ /* 0x000fe2000c101528 */
[----:B------:R-:W-:-:S05]  /*a010*/  IADD3 R14, P6, R23, R12, RZ ;  /* 0x0000000c170e7210 */ /* 0x000fca0007fde0ff */
[----:B------:R-:W-:Y:S01]  /*a020*/  IMAD.X R15, R13, 0x1, R21, P6 ;  /* 0x000000010d0f7824 */ /* 0x000fe200030e0615 */
[----:B------:R-:W-:-:S05]  /*a030*/  IADD3 R20, P6, R23, R10, RZ ;  /* 0x0000000a17147210 */ /* 0x000fca0007fde0ff */
[----:B------:R-:W-:Y:S01]  /*a040*/  IMAD.X R21, R21, 0x1, R11, P6 ;  /* 0x0000000115157824 */ /* 0x000fe200030e060b */
        /* <DEDUP_REMOVED lines=132> */
[C---:B------:R-:W-:Y:S02]  /*a890*/  ISETP.GT.AND P6, PT, R3.reuse, 0x48, P4 ;  /* 0x000000480300780c */ /* 0x040fe400027c4270 */
[----:B------:R-:W-:-:S11]  /*a8a0*/  ISETP.GT.AND P4, PT, R3, 0x49, P4 ;  /* 0x000000490300780c */ /* 0x000fd60002784270 */
[----:B------:R-:W-:Y:S04]  /*a8b0*/  @P6 STG.E.U16 desc[UR40][R4.64+0x90], R44 ;  /* 0x0000902c04006986 */ /* 0x000fe8000c101528 */
[----:B------:R0:W-:Y:S01]  /*a8c0*/  @P4 STG.E.U16 desc[UR40][R4.64+0x92], R45 ;  /* 0x0000922d04004986 */ /* 0x0001e2000c101528 */
[C---:B------:R-:W-:Y:S02]  /*a8d0*/  ISETP.GT.AND P4, PT, R3.reuse, 0x48, P5 ;  /* 0x000000480300780c */ /* 0x040fe40002f84270 */
[----:B------:R-:W-:-:S11]  /*a8e0*/  ISETP.GT.AND P5, PT, R3, 0x49, P5 ;  /* 0x000000490300780c */ /* 0x000fd60002fa4270 */
[----:B------:R-:W-:Y:S01]  /*a8f0*/  @P4 STG.E.U16 desc[UR40][R6.64+0x90], R46 ;  /* 0x0000902e06004986 */ /* 0x000fe2000c101528 */
[----:B------:R-:W-:-:S03]  /*a900*/  ISETP.GT.AND P4, PT, R3, 0x40, P0 ;  /* 0x000000400300780c */ /* 0x000fc60000784270 */
[----:B------:R-:W-:Y:S01]  /*a910*/  @P5 STG.E.U16 desc[UR40][R6.64+0x92], R47 ;  /* 0x0000922f06005986 */ /* 0x000fe2000c101528 */
[----:B------:R-:W-:-:S09]  /*a920*/  ISETP.GT.AND P5, PT, R3, 0x41, P0 ;  /* 0x000000410300780c */ /* 0x000fd200007a4270 */
[----:B0-----:R-:W-:Y:S01]  /*a930*/  @P4 IMAD.MOV.U32 R4, RZ, RZ, R12 ;  /* 0x000000ffff044224 */ /* 0x001fe200078e000c */
[----:B------:R-:W-:-:S05]  /*a940*/  @P4 MOV R5, R13 ;  /* 0x0000000d00054202 */ /* 0x000fca0000000f00 */
[----:B------:R0:W-:Y:S01]  /*a950*/  @P4 STG.E.U16 desc[UR40][R4.64+0x80], R32 ;  /* 0x0000802004004986 */ /* 0x0001e2000c101528 */
[----:B------:R-:W-:Y:S01]  /*a960*/  ISETP.GT.AND P4, PT, R3, 0x40, P3 ;  /* 0x000000400300780c */ /* 0x000fe20001f84270 */
[----:B0-----:R-:W-:Y:S02]  /*a970*/  @P5 IMAD.MOV.U32 R4, RZ, RZ, R12 ;  /* 0x000000ffff045224 */ /* 0x001fe400078e000c */
[----:B------:R-:W-:-:S05]  /*a980*/  @P5 IMAD.MOV.U32 R5, RZ, RZ, R13 ;  /* 0x000000ffff055224 */ /* 0x000fca00078e000d */
[----:B------:R0:W-:Y:S01]  /*a990*/  @P5 STG.E.U16 desc[UR40][R4.64+0x82], R33 ;  /* 0x0000822104005986 */ /* 0x0001e2000c101528 */
[----:B------:R-:W-:-:S04]  /*a9a0*/  ISETP.GT.AND P5, PT, R3, 0x41, P3 ;  /* 0x000000410300780c */ /* 0x000fc80001fa4270 */
[----:B0-----:R-:W-:Y:S02]  /*a9b0*/  @P4 IMAD.MOV.U32 R4, RZ, RZ, R14 ;  /* 0x000000ffff044224 */ /* 0x001fe400078e000e */
[----:B------:R-:W-:-:S05]  /*a9c0*/  @P4 IMAD.MOV.U32 R5, RZ, RZ, R15 ;  /* 0x000000ffff054224 */ /* 0x000fca00078e000f */
[----:B------:R0:W-:Y:S01]  /*a9d0*/  @P4 STG.E.U16 desc[UR40][R4.64+0x80], R34 ;  /* 0x0000802204004986 */ /* 0x0001e2000c101528 */
[C---:B------:R-:W-:Y:S02]  /*a9e0*/  ISETP.GT.AND P4, PT, R3.reuse, 0x48, P0 ;  /* 0x000000480300780c */ /* 0x040fe40000784270 */
[----:B------:R-:W-:Y:S01]  /*a9f0*/  ISETP.GT.AND P0, PT, R3, 0x49, P0 ;  /* 0x000000490300780c */ /* 0x000fe20000704270 */
        /* <DEDUP_REMOVED lines=8> */
[----:B------:R-:W-:-:S03]  /*aa80*/  ISETP.GT.AND P4, PT, R3, 0x40, P2 ;  /* 0x000000400300780c */ /* 0x000fc60001784270 */
[----:B------:R-:W-:Y:S01]  /*aa90*/  @P0 STG.E.U16 desc[UR40][R12.64+0x92], R37 ;  /* 0x000092250c000986 */ /* 0x000fe2000c101528 */
[----:B------:R-:W-:Y:S01]  /*aaa0*/  ISETP.GT.AND P0, PT, R3, 0x41, P2 ;  /* 0x000000410300780c */ /* 0x000fe20001704270 */
[----:B0-----:R-:W-:Y:S02]  /*aab0*/  @P5 IMAD.MOV.U32 R4, RZ, RZ, R14 ;  /* 0x000000ffff045224 */ /* 0x001fe400078e000e */
[----:B------:R-:W-:-:S05]  /*aac0*/  @P5 IMAD.MOV.U32 R5, RZ, RZ, R15 ;  /* 0x000000ffff055224 */ /* 0x000fca00078e000f */
[----:B------:R0:W-:Y:S01]  /*aad0*/  @P5 STG.E.U16 desc[UR40][R4.64+0x90], R38 ;  /* 0x0000902604005986 */ /* 0x0001e2000c101528 */
[----:B------:R-:W-:-:S03]  /*aae0*/  ISETP.GT.AND P5, PT, R3, 0x40, P1 ;  /* 0x000000400300780c */ /* 0x000fc60000fa4270 */
[----:B------:R-:W-:Y:S01]  /*aaf0*/  @P3 STG.E.U16 desc[UR40][R14.64+0x92], R39 ;  /* 0x000092270e003986 */ /* 0x000fe2000c101528 */
[----:B------:R-:W-:-:S03]  /*ab00*/  ISETP.GT.AND P3, PT, R3, 0x41, P1 ;  /* 0x000000410300780c */ /* 0x000fc60000f64270 */
[----:B------:R-:W-:Y:S01]  /*ab10*/  @P4 STG.E.U16 desc[UR40][R10.64+0x80], R24 ;  /* 0x000080180a004986 */ /* 0x000fe2000c101528 */
[C---:B------:R-:W-:Y:S02]  /*ab20*/  ISETP.GT.AND P4, PT, R3.reuse, 0x48, P1 ;  /* 0x000000480300780c */ /* 0x040fe40000f84270 */
[C---:B------:R-:W-:Y:S01]  /*ab30*/  ISETP.GT.AND P1, PT, R3.reuse, 0x49, P1 ;  /* 0x000000490300780c */ /* 0x040fe20000f24270 */
[----:B------:R-:W-:Y:S01]  /*ab40*/  @P0 STG.E.U16 desc[UR40][R10.64+0x82], R25 ;  /* 0x000082190a000986 */ /* 0x000fe2000c101528 */
[C---:B------:R-:W-:Y:S01]  /*ab50*/  ISETP.GT.AND P0, PT, R3.reuse, 0x48, P2 ;  /* 0x000000480300780c */ /* 0x040fe20001704270 */
[----:B0-----:R-:W-:Y:S01]  /*ab60*/  @P5 IMAD.MOV.U32 R4, RZ, RZ, R8 ;  /* 0x000000ffff045224 */ /* 0x001fe200078e0008 */
[----:B------:R-:W-:Y:S01]  /*ab70*/  ISETP.GT.AND P2, PT, R3, 0x49, P2 ;  /* 0x000000490300780c */ /* 0x000fe20001744270 */
[----:B------:R-:W-:-:S05]  /*ab80*/  @P5 IMAD.MOV.U32 R5, RZ, RZ, R9 ;  /* 0x000000ffff055224 */ /* 0x000fca00078e0009 */
[----:B------:R0:W-:Y:S02]  /*ab90*/  @P5 STG.E.U16 desc[UR40][R4.64+0x80], R26 ;  /* 0x0000801a04005986 */ /* 0x0001e4000c101528 */
[----:B0-----:R-:W-:Y:S02]  /*aba0*/  @P3 IMAD.MOV.U32 R4, RZ, RZ, R8 ;  /* 0x000000ffff043224 */ /* 0x001fe400078e0008 */
[----:B------:R-:W-:-:S05]  /*abb0*/  @P3 IMAD.MOV.U32 R5, RZ, RZ, R9 ;  /* 0x000000ffff053224 */ /* 0x000fca00078e0009 */
[----:B------:R0:W-:Y:S04]  /*abc0*/  @P3 STG.E.U16 desc[UR40][R4.64+0x82], R27 ;  /* 0x0000821b04003986 */ /* 0x0001e8000c101528 */
[----:B------:R1:W-:Y:S04]  /*abd0*/  @P0 STG.E.U16 desc[UR40][R10.64+0x90], R28 ;  /* 0x0000901c0a000986 */ /* 0x0003e8000c101528 */
[----:B------:R1:W-:Y:S01]  /*abe0*/  @P2 STG.E.U16 desc[UR40][R10.64+0x92], R29 ;  /* 0x0000921d0a002986 */ /* 0x0003e2000c101528 */
[----:B0-----:R-:W-:Y:S01]  /*abf0*/  @P4 MOV R4, R8 ;  /* 0x0000000800044202 */ /* 0x001fe20000000f00 */
[----:B------:R-:W-:-:S05]  /*ac00*/  @P4 IMAD.MOV.U32 R5, RZ, RZ, R9 ;  /* 0x000000ffff054224 */ /* 0x000fca00078e0009 */
[----:B------:R1:W-:Y:S04]  /*ac10*/  @P4 STG.E.U16 desc[UR40][R4.64+0x90], R30 ;  /* 0x0000901e04004986 */ /* 0x0003e8000c101528 */
[----:B------:R1:W-:Y:S02]  /*ac20*/  @P1 STG.E.U16 desc[UR40][R8.64+0x92], R31 ;  /* 0x0000921f08001986 */ /* 0x0003e4000c101528 */
.L_x_260:
[----:B------:R-:W-:Y:S05]  /*ac30*/  BSYNC B0 ;  /* 0x0000000000007941 */ /* 0x000fea0003800000 */
.L_x_28:
[----:B------:R-:W-:Y:S01]  /*ac40*/  ULDC UR4, c[0x0][0xc] ;  /* 0x0000030000047ab9 */ /* 0x000fe20000000800 */
[----:B------:R-:W-:Y:S01]  /*ac50*/  ULDC UR5, c[0x0][0x10] ;  /* 0x0000040000057ab9 */ /* 0x000fe20000000800 */
[----:B------:R-:W2:Y:S01]  /*ac60*/  LDC R3, c[0x0][0x14] ;  /* 0x00000500ff037b82 */ /* 0x000ea20000000800 */
[----:B------:R-:W-:Y:S01]  /*ac70*/  UIMAD.WIDE.U32 UR4, UR4, UR5, URZ ;  /* 0x00000005040472a5 */ /* 0x000fe2000f8e003f */
[----:B------:R-:W-:Y:S02]  /*ac80*/  IMAD.MOV.U32 R147, RZ, RZ, -0x1 ;  /* 0xffffffffff937424 */ /* 0x000fe400078e00ff */
[----:B------:R-:W-:-:S03]  /*ac90*/  IMAD.MOV.U32 R23, RZ, RZ, -0x1 ;  /* 0xffffffffff177424 */ /* 0x000fc600078e00ff */
[----:B--2---:R-:W-:-:S04]  /*aca0*/  IMAD.WIDE.U32 R16, R3, UR4, R16 ;  /* 0x0000000403107c25 */ /* 0x004fc8000f8e0010 */
[----:B------:R-:W-:Y:S01]  /*acb0*/  IMAD R3, R3, UR5, RZ ;  /* 0x0000000503037c24 */ /* 0x000fe2000f8e02ff */
[----:B------:R-:W-:Y:S02]  /*acc0*/  ULDC.64 UR4, c[0x0][0x650] ;  /* 0x0001940000047ab9 */ /* 0x000fe40000000a00 */
[----:B------:R-:W-:Y:S01]  /*acd0*/  ISETP.GE.U32.AND P0, PT, R16, UR4, PT ;  /* 0x0000000410007c0c */ /* 0x000fe2000bf06070 */
[--C-:B------:R-:W-:Y:S01]  /*ace0*/  IMAD.IADD R17, R17, 0x1, R3.reuse ;  /* 0x0000000111117824 */ /* 0x100fe200078e0203 */
[----:B------:R-:W-:-:S04]  /*acf0*/  PRMT R3, RZ, 0x7610, R3 ;  /* 0x00007610ff037816 */ /* 0x000fc80000000003 */
[----:B------:R-:W-:-:S13]  /*ad00*/  ISETP.GE.U32.AND.EX P0, PT, R17, UR5, PT, P0 ;  /* 0x0000000511007c0c */ /* 0x000fda000bf06100 */
[----:B------:R-:W-:Y:S05]  /*ad10*/  @P0 BRA `(.L_x_261) ;  /* 0x0000000400640947 */ /* 0x000fea0003800000 */
[----:B0-----:R-:W0:Y:S01]  /*ad20*/  S2R R12, SR_CTAID.X ;  /* 0x00000000000c7919 */ /* 0x001e220000002500 */
[----:B-1--4-:R-:W1:Y:S01]  /*ad30*/  LDC.64 R10, c[0x0][0x628] ;  /* 0x00018a00ff0a7b82 */ /* 0x012e620000000a00 */
[----:B------:R-:W-:Y:S01]  /*ad40*/  ULDC UR4, c[0x0][0x150] ;  /* 0x0000540000047ab9 */ /* 0x000fe20000000800 */
[----:B---3--:R-:W-:Y:S01]  /*ad50*/  IMAD.MOV.U32 R8, RZ, RZ, R16 ;  /* 0x000000ffff087224 */ /* 0x008fe200078e0010 */
[----:B------:R-:W2:Y:S01]  /*ad60*/  S2R R24, SR_CTAID.Y ;  /* 0x0000000000187919 */ /* 0x000ea20000002600 */
[----:B------:R-:W-:-:S04]  /*ad70*/  IMAD.MOV.U32 R9, RZ, RZ, R17 ;  /* 0x000000ffff097224 */ /* 0x000fc800078e0011 */
[----:B------:R-:W3:Y:S08]  /*ad80*/  LDC R21, c[0x0][0x144] ;  /* 0x00005100ff157b82 */ /* 0x000ef00000000800 */
[----:B------:R-:W4:Y:S08]  /*ad90*/  LDC R0, c[0x0][0x630] ;  /* 0x00018c00ff007b82 */ /* 0x000f300000000800 */
[----:B------:R-:W2:Y:S01]  /*ada0*/  LDC.64 R14, c[0x0][0x620] ;  /* 0x00018800ff0e7b82 */ /* 0x000ea20000000a00 */
[----:B-1----:R-:W-:-:S04]  /*adb0*/  ISETP.NE.U32.AND P0, PT, R10, RZ, PT ;  /* 0x000000ff0a00720c */ /* 0x002fc80003f05070 */
[----:B------:R-:W-:Y:S02]  /*adc0*/  ISETP.NE.AND.EX P0, PT, R11, RZ, PT, P0 ;  /* 0x000000ff0b00720c */ /* 0x000fe40003f05300 */
[----:B0-----:R-:W-:-:S05]  /*add0*/  I2FP.F32.U32 R3, R12 ;  /* 0x0000000c00037245 */ /* 0x001fca0000201000 */
[----:B------:R-:W-:-:S04]  /*ade0*/  FMUL R3, R3, UR4 ;  /* 0x0000000403037c20 */ /* 0x000fc80008400000 */
[----:B------:R0:W1:Y:S02]  /*adf0*/  F2I.U32.TRUNC.NTZ R20, R3 ;  /* 0x0000000300147305 */ /* 0x000064000020f000 */
[----:B---34-:R-:W-:Y:S05]  /*ae00*/  @!P0 BRA `(.L_x_262) ;  /* 0x0000000000288947 */ /* 0x018fea0003800000 */
[----:B0-----:R-:W0:Y:S02]  /*ae10*/  LDC R3, c[0x0][0x634] ;  /* 0x00018d00ff037b82 */ /* 0x001e240000000800 */
[----:B0-----:R-:W-:-:S05]  /*ae20*/  IADD3 R3, P0, R16, R3, RZ ;  /* 0x0000000310037210 */ /* 0x001fca0007f1e0ff */
        /* <DEDUP_REMOVED lines=8> */
.L_x_262:
[----:B------:R-:W3:Y:S01]  /*aeb0*/  LDC.64 R28, c[0x0][0x640] ;  /* 0x00019000ff1c7b82 */ /* 0x000ee20000000a00 */
[-CC-:B------:R-:W-:Y:S01]  /*aec0*/  SHF.R.U64 R23, R8, R0.reuse, R9.reuse ;  /* 0x0000000008177219 */ /* 0x180fe20000001209 */
[----:B-1----:R-:W-:Y:S01]  /*aed0*/  IMAD.MOV R20, RZ, RZ, -R20 ;  /* 0x000000ffff147224 */ /* 0x002fe200078e0a14 */
[----:B------:R-:W-:Y:S01]  /*aee0*/  SHF.R.U32.HI R0, RZ, R0, R9 ;  /* 0x00000000ff007219 */ /* 0x000fe20000011609 */
[----:B------:R-:W-:Y:S01]  /*aef0*/  ULDC UR4, c[0x0][0x154] ;  /* 0x0000550000047ab9 */ /* 0x000fe20000000800 */
[----:B0-----:R-:W-:Y:S01]  /*af00*/  IADD3 R3, P0, RZ, -R23, RZ ;  /* 0x80000017ff037210 */ /* 0x001fe20007f1e0ff */
[----:B------:R-:W-:Y:S02]  /*af10*/  IMAD R21, R21, R20, R12 ;  /* 0x0000001415157224 */ /* 0x000fe400078e020c */
[----:B------:R-:W0:Y:S01]  /*af20*/  LDC R6, c[0x0][0x618] ;  /* 0x00018600ff067b82 */ /* 0x000e220000000800 */
[----:B------:R-:W-:Y:S02]  /*af30*/  IMAD.MOV.U32 R7, RZ, RZ, 0x1 ;  /* 0x00000001ff077424 */ /* 0x000fe400078e00ff */
[----:B------:R-:W-:-:S04]  /*af40*/  IMAD.X R5, RZ, RZ, ~R0, P0 ;  /* 0x000000ffff057224 */ /* 0x000fc800000e0e00 */
[-C--:B--2---:R-:W-:Y:S01]  /*af50*/  IMAD R0, R5, R14.reuse, RZ ;  /* 0x0000000e05007224 */ /* 0x084fe200078e02ff */
[----:B------:R-:W1:Y:S01]  /*af60*/  LDC R8, c[0x0][0x608] ;  /* 0x00018200ff087b82 */ /* 0x000e620000000800 */
[----:B------:R-:W-:-:S04]  /*af70*/  IMAD.WIDE.U32 R4, R3, R14, R16 ;  /* 0x0000000e03047225 */ /* 0x000fc800078e0010 */
[----:B------:R-:W-:Y:S01]  /*af80*/  IMAD R3, R3, R15, R0 ;  /* 0x0000000f03037224 */ /* 0x000fe200078e0200 */
[----:B------:R-:W-:Y:S02]  /*af90*/  I2FP.F32.U32 R0, R24 ;  /* 0x0000001800007245 */ /* 0x000fe40000201000 */
[----:B------:R-:W2:Y:S01]  /*afa0*/  LDC R26, c[0x0][0x658] ;  /* 0x00019600ff1a7b82 */ /* 0x000ea20000000800 */
[----:B------:R-:W-:Y:S01]  /*afb0*/  IMAD.IADD R3, R5, 0x1, R3 ;  /* 0x0000000105037824 */ /* 0x000fe200078e0203 */
[----:B---3--:R-:W-:Y:S01]  /*afc0*/  ISETP.NE.U32.AND P0, PT, R28, RZ, PT ;  /* 0x000000ff1c00720c */ /* 0x008fe20003f05070 */
[----:B------:R-:W-:Y:S01]  /*afd0*/  FMUL R0, R0, UR4 ;  /* 0x0000000400007c20 */ /* 0x000fe20008400000 */
[----:B------:R-:W-:Y:S02]  /*afe0*/  IMAD.MOV.U32 R5, RZ, RZ, -0x1 ;  /* 0xffffffffff057424 */ /* 0x000fe400078e00ff */
[----:B------:R-:W-:Y:S01]  /*aff0*/  ISETP.NE.AND.EX P0, PT, R29, RZ, PT, P0 ;  /* 0x000000ff1d00720c */ /* 0x000fe20003f05300 */
[----:B------:R3:W4:Y:S01]  /*b000*/  F2I.U32.TRUNC.NTZ R13, R0 ;  /* 0x00000000000d7305 */ /* 0x000722000020f000 */
[----:B------:R-:W3:Y:S01]  /*b010*/  LDC R15, c[0x0][0x148] ;  /* 0x00005200ff0f7b82 */ /* 0x000ee20000000800 */
[----:B0-----:R-:W-:-:S02]  /*b020*/  SHF.R.U64 R12, R4, R6, R3 ;  /* 0x00000006040c7219 */ /* 0x001fc40000001203 */
[----:B------:R-:W-:-:S05]  /*b030*/  SHF.R.U32.HI R3, RZ, R6, R3 ;  /* 0x00000006ff037219 */ /* 0x000fca0000011603 */
[----:B------:R-:W0:Y:S01]  /*b040*/  LDC R20, c[0x0][0x600] ;  /* 0x00018000ff147b82 */ /* 0x000e220000000800 */
[-CC-:B-1----:R-:W-:Y:S02]  /*b050*/  SHF.R.U64 R10, R12, R8.reuse, R3.reuse ;  /* 0x000000080c0a7219 */ /* 0x182fe40000001203 */
[----:B------:R-:W-:-:S05]  /*b060*/  SHF.R.U32.HI R3, RZ, R8, R3 ;  /* 0x00000008ff037219 */ /* 0x000fca0000011603 */
[----:B------:R-:W1:Y:S01]  /*b070*/  LDC R27, c[0x0][0x648] ;  /* 0x00019200ff1b7b82 */ /* 0x000e620000000800 */
[-C--:B--2---:R-:W-:Y:S02]  /*b080*/  SHF.L.U32 R4, R5, R26.reuse, RZ ;  /* 0x0000001a05047219 */ /* 0x084fe400000006ff */
[-CC-:B------:R-:W-:Y:S02]  /*b090*/  SHF.R.U64 R14, R10, R26.reuse, R3.reuse ;  /* 0x0000001a0a0e7219 */ /* 0x180fe40000001203 */
[----:B------:R-:W-:Y:S02]  /*b0a0*/  SHF.R.U32.HI R5, RZ, R26, R3 ;  /* 0x0000001aff057219 */ /* 0x000fe40000011603 */
[----:B------:R-:W-:Y:S01]  /*b0b0*/  LOP3.LUT R25, RZ, R4, RZ, 0x33, !PT ;  /* 0x00000004ff197212 */ /* 0x000fe200078e33ff */
[----:B------:R-:W2:Y:S01]  /*b0c0*/  LDC R30, c[0x0][0x638] ;  /* 0x00018e00ff1e7b82 */ /* 0x000ea20000000800 */
[----:B------:R-:W-:Y:S02]  /*b0d0*/  SHF.L.U32 R26, R7, R26, RZ ;  /* 0x0000001a071a7219 */ /* 0x000fe400000006ff */
[----:B------:R-:W-:-:S05]  /*b0e0*/  MOV R4, R14 ;  /* 0x0000000e00047202 */ /* 0x000fca0000000f00 */
[----:B------:R-:W0:Y:S01]  /*b0f0*/  LDC R31, c[0x0][0x610] ;  /* 0x00018400ff1f7b82 */ /* 0x000e220000000800 */
[----:B----4-:R-:W-:Y:S05]  /*b100*/  @!P0 BRA `(.L_x_263) ;  /* 0x0000000000288947 */ /* 0x010fea0003800000 */
[----:B------:R-:W4:Y:S02]  /*b110*/  LDC R3, c[0x0][0x64c] ;  /* 0x00019300ff037b82 */ /* 0x000f240000000800 */
[----:B----4-:R-:W-:-:S05]  /*b120*/  IADD3 R3, P0, R14, R3, RZ ;  /* 0x000000030e037210 */ /* 0x010fca0007f1e0ff */
        /* <DEDUP_REMOVED lines=8> */
.L_x_263:
[----:B------:R-:W-:Y:S01]  /*b1b0*/  ISETP.NE.AND P0, PT, R2, 0x1, PT ;  /* 0x000000010200780c */ /* 0x000fe20003f05270 */
[----:B0-----:R-:W-:Y:S01]  /*b1c0*/  VIADD R7, R20, 0xffffffff ;  /* 0xffffffff14077836 */ /* 0x001fe20000000000 */
[----:B-1-3--:R-:W-:Y:S01]  /*b1d0*/  SHF.R.U64 R0, R4, R27, R5 ;  /* 0x0000001b04007219 */ /* 0x00afe20000001205 */
[----:B------:R-:W-:Y:S01]  /*b1e0*/  IMAD.MOV R13, RZ, RZ, -R13 ;  /* 0x000000ffff0d7224 */ /* 0x000fe200078e0a0d */
[----:B------:R-:W-:Y:S01]  /*b1f0*/  LOP3.LUT R5, R10, R25, RZ, 0xc0, !PT ;  /* 0x000000190a057212 */ /* 0x000fe200078ec0ff */
[----:B------:R-:W-:Y:S01]  /*b200*/  IMAD.MOV.U32 R4, RZ, RZ, 0x1 ;  /* 0x00000001ff047424 */ /* 0x000fe200078e00ff */
[----:B------:R-:W-:Y:S01]  /*b210*/  LOP3.LUT R12, R12, R7, RZ, 0xc0, !PT ;  /* 0x000000070c0c7212 */ /* 0x000fe200078ec0ff */
[----:B------:R-:W-:Y:S02]  /*b220*/  IMAD.MOV R3, RZ, RZ, -R0 ;  /* 0x000000ffff037224 */ /* 0x000fe400078e0a00 */
[----:B------:R-:W-:Y:S02]  /*b230*/  IMAD R0, R26, R0, R5 ;  /* 0x000000001a007224 */ /* 0x000fe400078e0205 */
[----:B--2---:R-:W-:-:S02]  /*b240*/  IMAD R3, R3, R30, R14 ;  /* 0x0000001e03037224 */ /* 0x004fc400078e020e */
[----:B------:R-:W-:Y:S02]  /*b250*/  @P0 IMAD R21, R15, R13, R24 ;  /* 0x0000000d0f150224 */ /* 0x000fe400078e0218 */
[----:B------:R-:W-:Y:S01]  /*b260*/  IMAD R5, R3, R20, R12 ;  /* 0x0000001403057224 */ /* 0x000fe200078e020c */
[----:B------:R-:W-:Y:S01]  /*b270*/  PRMT R3, R4, 0x7610, R3 ;  /* 0x0000761004037816 */ /* 0x000fe20000000003 */
[----:B------:R-:W-:-:S05]  /*b280*/  IMAD R0, R0, R31, R21 ;  /* 0x0000001f00007224 */ /* 0x000fca00078e0215 */
[----:B------:R-:W-:Y:S02]  /*b290*/  SEL R147, R5, R0, !P0 ;  /* 0x0000000005937207 */ /* 0x000fe40004000000 */
[----:B------:R-:W-:-:S07]  /*b2a0*/  SEL R0, R0, R5, !P0 ;  /* 0x0000000500007207 */ /* 0x000fce0004000000 */
.L_x_261:
[----:B------:R-:W-:Y:S01]  /*b2b0*/  LOP3.LUT P0, RZ, R3, 0xff, RZ, 0xc0, !PT ;  /* 0x000000ff03ff7812 */ /* 0x000fe2000780c0ff */
[----:B------:R-:W-:-:S12]  /*b2c0*/  IMAD.MOV.U32 R146, RZ, RZ, R0 ;  /* 0x000000ffff927224 */ /* 0x000fd800078e0000 */
[----:B------:R-:W-:Y:S05]  /*b2d0*/  @P0 BRA `(.L_x_264) ;  /* 0xffffff5c002c0947 */ /* 0x000fea000383ffff */
[----:B------:R-:W-:Y:S05]  /*b2e0*/  EXIT ;  /* 0x000000000000794d */ /* 0x000fea0003800000 */
.L_x_3:
[----:B0-----:R-:W-:Y:S01]  /*b2f0*/  ULDC.64 UR4, c[0x0][0x650] ;  /* 0x0001940000047ab9 */ /* 0x001fe20000000a00 */
        /* <DEDUP_REMOVED lines=25> */
.L_x_266:
[--C-:B------:R-:W-:Y:S01]  /*b490*/  SHF.R.U64 R12, R10, R14, R11.reuse ;  /* 0x0000000e0a0c7219 */ /* 0x100fe2000000120b */
[----:B------:R-:W0:Y:S01]  /*b4a0*/  LDC R22, c[0x0][0x618] ;  /* 0x00018600ff167b82 */ /* 0x000e220000000800 */
[----:B------:R-:W-:Y:S01]  /*b4b0*/  I2FP.F32.U32 R6, R4 ;  /* 0x0000000400067245 */ /* 0x000fe20000201000 */
[----:B------:R-:W-:Y:S01]  /*b4c0*/  ULDC UR4, c[0x0][0x150] ;  /* 0x0000540000047ab9 */ /* 0x000fe20000000800 */
[----:B------:R-:W-:Y:S02]  /*b4d0*/  SHF.R.U32.HI R5, RZ, R14, R11 ;  /* 0x0000000eff057219 */ /* 0x000fe4000001160b */
[----:B------:R-:W-:Y:S01]  /*b4e0*/  IADD3 R9, P0, RZ, -R12, RZ ;  /* 0x8000000cff097210 */ /* 0x000fe20007f1e0ff */
[----:B------:R-:W-:Y:S01]  /*b4f0*/  FMUL R11, R6, UR4 ;  /* 0x00000004060b7c20 */ /* 0x000fe20008400000 */
[----:B------:R-:W-:Y:S01]  /*b500*/  ULDC UR4, c[0x0][0x154] ;  /* 0x0000550000047ab9 */ /* 0x000fe20000000800 */
[----:B------:R-:W1:Y:S02]  /*b510*/  LDC.64 R24, c[0x0][0x640] ;  /* 0x00019000ff187b82 */ /* 0x000e640000000a00 */
[----:B------:R-:W-:-:S02]  /*b520*/  IMAD.X R5, RZ, RZ, ~R5, P0 ;  /* 0x000000ffff057224 */ /* 0x000fc400000e0e05 */
[----:B------:R-:W2:Y:S01]  /*b530*/  F2I.U32.TRUNC.NTZ R11, R11 ;  /* 0x0000000b000b7305 */ /* 0x000ea2000020f000 */
[----:B------:R-:W-:-:S03]  /*b540*/  IMAD.WIDE.U32 R6, R9, R20, R16 ;  /* 0x0000001409067225 */ /* 0x000fc600078e0010 */
[----:B------:R-:W3:Y:S01]  /*b550*/  LDC R13, c[0x0][0x144] ;  /* 0x00005100ff0d7b82 */ /* 0x000ee20000000800 */
[----:B------:R-:W-:-:S04]  /*b560*/  IMAD R8, R5, R20, RZ ;  /* 0x0000001405087224 */ /* 0x000fc800078e02ff */
[----:B------:R-:W-:Y:S02]  /*b570*/  IMAD R5, R9, R21, R8 ;  /* 0x0000001509057224 */ /* 0x000fe400078e0208 */
[----:B------:R-:W-:Y:S01]  /*b580*/  IMAD.MOV.U32 R8, RZ, RZ, -0x1 ;  /* 0xffffffffff087424 */ /* 0x000fe200078e00ff */
[----:B------:R-:W4:Y:S01]  /*b590*/  LDC R14, c[0x0][0x608] ;  /* 0x00018200ff0e7b82 */ /* 0x000f220000000800 */
[----:B------:R-:W-:Y:S01]  /*b5a0*/  IMAD.IADD R5, R7, 0x1, R5 ;  /* 0x0000000107057824 */ /* 0x000fe200078e0205 */
[----:B------:R-:W-:-:S04]  /*b5b0*/  I2FP.F32.U32 R7, R3 ;  /* 0x0000000300077245 */ /* 0x000fc80000201000 */
[-C--:B0-----:R-:W-:Y:S01]  /*b5c0*/  SHF.R.U64 R10, R6, R22.reuse, R5 ;  /* 0x00000016060a7219 */ /* 0x081fe20000001205 */
[----:B--2---:R-:W-:Y:S01]  /*b5d0*/  IMAD.MOV R6, RZ, RZ, -R11 ;  /* 0x000000ffff067224 */ /* 0x004fe200078e0a0b */
[----:B------:R-:W0:Y:S01]  /*b5e0*/  LDC R9, c[0x0][0x658] ;  /* 0x00019600ff097b82 */ /* 0x000e220000000800 */
[----:B-1----:R-:W-:Y:S01]  /*b5f0*/  ISETP.NE.U32.AND P0, PT, R24, RZ, PT ;  /* 0x000000ff1800720c */ /* 0x002fe20003f05070 */
[----:B------:R-:W-:Y:S01]  /*b600*/  FMUL R7, R7, UR4 ;  /* 0x0000000407077c20 */ /* 0x000fe20008400000 */
[----:B------:R-:W-:Y:S02]  /*b610*/  SHF.R.U32.HI R5, RZ, R22, R5 ;  /* 0x00000016ff057219 */ /* 0x000fe40000011605 */
[----:B------:R-:W-:-:S03]  /*b620*/  ISETP.NE.AND.EX P0, PT, R25, RZ, PT, P0 ;  /* 0x000000ff1900720c */ /* 0x000fc60003f05300 */
[----:B------:R-:W1:Y:S01]  /*b630*/  LDC R20, c[0x0][0x148] ;  /* 0x00005200ff147b82 */ /* 0x000e620000000800 */
[----:B---3--:R-:W-:Y:S02]  /*b640*/  IMAD R23, R13, R6, R4 ;  /* 0x000000060d177224 */ /* 0x008fe400078e0204 */
[----:B------:R-:W-:-:S05]  /*b650*/  IMAD.MOV.U32 R6, RZ, RZ, 0x1 ;  /* 0x00000001ff067424 */ /* 0x000fca00078e00ff */
[----:B------:R-:W2:Y:S01]  /*b660*/  LDC R21, c[0x0][0x600] ;  /* 0x00018000ff157b82 */ /* 0x000ea20000000800 */
[-CC-:B----4-:R-:W-:Y:S02]  /*b670*/  SHF.R.U64 R13, R10, R14.reuse, R5.reuse ;  /* 0x0000000e0a0d7219 */ /* 0x190fe40000001205 */
[----:B------:R-:W-:Y:S02]  /*b680*/  SHF.R.U32.HI R4, RZ, R14, R5 ;  /* 0x0000000eff047219 */ /* 0x000fe40000011605 */
[----:B------:R3:W4:Y:S03]  /*b690*/  F2I.U32.TRUNC.NTZ R14, R7 ;  /* 0x00000007000e7305 */ /* 0x000726000020f000 */
[----:B------:R-:W1:Y:S01]  /*b6a0*/  LDC R26, c[0x0][0x648] ;  /* 0x00019200ff1a7b82 */ /* 0x000e620000000800 */
[-C--:B0-----:R-:W-:Y:S02]  /*b6b0*/  SHF.R.U64 R15, R13, R9.reuse, R4 ;  /* 0x000000090d0f7219 */ /* 0x081fe40000001204 */
[----:B------:R-:W-:-:S02]  /*b6c0*/  SHF.L.U32 R8, R8, R9, RZ ;  /* 0x0000000908087219 */ /* 0x000fc400000006ff */
[-C--:B------:R-:W-:Y:S01]  /*b6d0*/  SHF.R.U32.HI R5, RZ, R9.reuse, R4 ;  /* 0x00000009ff057219 */ /* 0x080fe20000011604 */
[----:B------:R-:W-:Y:S01]  /*b6e0*/  IMAD.MOV.U32 R4, RZ, RZ, R15 ;  /* 0x000000ffff047224 */ /* 0x000fe200078e000f */
[----:B------:R-:W-:Y:S01]  /*b6f0*/  SHF.L.U32 R22, R6, R9, RZ ;  /* 0x0000000906167219 */ /* 0x000fe200000006ff */
[----:B------:R-:W0:Y:S01]  /*b700*/  LDC R27, c[0x0][0x638] ;  /* 0x00018e00ff1b7b82 */ /* 0x000e220000000800 */
[----:B------:R-:W-:-:S07]  /*b710*/  LOP3.LUT R28, RZ, R8, RZ, 0x33, !PT ;  /* 0x00000008ff1c7212 */ /* 0x000fce00078e33ff */
        /* <DEDUP_REMOVED lines=12> */
.L_x_267:
[----:B------:R-:W-:Y:S01]  /*b7e0*/  ISETP.NE.AND P0, PT, R2, 0x1, PT ;  /* 0x000000010200780c */ /* 0x000fe20003f05270 */
[----:B--2---:R-:W-:Y:S01]  /*b7f0*/  VIADD R7, R21, 0xffffffff ;  /* 0xffffffff15077836 */ /* 0x004fe20000000000 */
[----:B-1----:R-:W-:Y:S01]  /*b800*/  SHF.R.U64 R5, R4, R26, R5 ;  /* 0x0000001a04057219 */ /* 0x002fe20000001205 */
[----:B------:R-:W-:Y:S01]  /*b810*/  IMAD.MOV R14, RZ, RZ, -R14 ;  /* 0x000000ffff0e7224 */ /* 0x000fe200078e0a0e */
[----:B------:R-:W-:Y:S01]  /*b820*/  LOP3.LUT R4, R13, R28, RZ, 0xc0, !PT ;  /* 0x0000001c0d047212 */ /* 0x000fe200078ec0ff */
[----:B------:R-:W-:Y:S01]  /*b830*/  IMAD.MOV.U32 R8, RZ, RZ, R12 ;  /* 0x000000ffff087224 */ /* 0x000fe200078e000c */
[----:B------:R-:W-:Y:S01]  /*b840*/  LOP3.LUT R10, R10, R7, RZ, 0xc0, !PT ;  /* 0x000000070a0a7212 */ /* 0x000fe200078ec0ff */
[----:B------:R-:W-:Y:S02]  /*b850*/  IMAD.MOV R6, RZ, RZ, -R5 ;  /* 0x000000ffff067224 */ /* 0x000fe400078e0a05 */
[----:B------:R-:W-:-:S04]  /*b860*/  IMAD R4, R22, R5, R4 ;  /* 0x0000000516047224 */ /* 0x000fc800078e0204 */
[----:B------:R-:W-:Y:S02]  /*b870*/  @P0 IMAD R23, R20, R14, R3 ;  /* 0x0000000e14170224 */ /* 0x000fe400078e0203 */
[----:B0-----:R-:W-:Y:S01]  /*b880*/  IMAD R3, R6, R27, R15 ;  /* 0x0000001b06037224 */ /* 0x001fe200078e020f */
[----:B------:R-:W-:Y:S01]  /*b890*/  MOV R6, 0x1 ;  /* 0x0000000100067802 */ /* 0x000fe20000000f00 */
[----:B------:R-:W-:Y:S02]  /*b8a0*/  IMAD R7, R4, R29, R23 ;  /* 0x0000001d04077224 */ /* 0x000fe400078e0217 */
[----:B------:R-:W-:-:S05]  /*b8b0*/  IMAD R4, R3, R21, R10 ;  /* 0x0000001503047224 */ /* 0x000fca00078e020a */
[----:B------:R-:W-:Y:S02]  /*b8c0*/  SEL R9, R4, R7, !P0 ;  /* 0x0000000704097207 */ /* 0x000fe40004000000 */
[----:B------:R-:W-:-:S07]  /*b8d0*/  SEL R7, R7, R4, !P0 ;  /* 0x0000000407077207 */ /* 0x000fce0004000000 */
.L_x_265:
[----:B------:R-:W-:-:S08]  /*b8e0*/  NOP ;  /* 0x0000000000007918 */ /* 0x000fd00000000000 */
[----:B------:R-:W0:-:S00]  /*b8f0*/  USETMAXREG.DEALLOC.CTAPOOL 0x28 ;  /* 0x00000028000079c8 */ /* 0x000e0000080e0500 */
[----:B0-----:R-:W-:-:S13]  /*b900*/  ISETP.NE.AND P0, PT, R0, RZ, PT ;  /* 0x000000ff0000720c */ /* 0x001fda0003f05270 */
[----:B------:R-:W-:Y:S05]  /*b910*/  @P0 EXIT ;  /* 0x000000000000094d */ /* 0x000fea0003800000 */
[----:B------:R-:W-:Y:S01]  /*b920*/  LOP3.LUT P0, RZ, R6, 0xff, RZ, 0xc0, !PT ;  /* 0x000000ff06ff7812 */ /* 0x000fe2000780c0ff */
[----:B------:R-:W-:Y:S02]  /*b930*/  IMAD.MOV.U32 R0, RZ, RZ, 0x1 ;  /* 0x00000001ff007424 */ /* 0x000fe400078e00ff */
[----:B------:R-:W-:-:S10]  /*b940*/  IMAD.MOV.U32 R12, RZ, RZ, RZ ;  /* 0x000000ffff0c7224 */ /* 0x000fd400078e00ff */
[----:B------:R-:W-:Y:S05]  /*b950*/  @!P0 BRA `(.L_x_268) ;  /* 0x0000000c00388947 */ /* 0x000fea0003800000 */
[----:B------:R-:W0:Y:S01]  /*b960*/  LDC R0, c[0x0][0x28c] ;  /* 0x0000a300ff007b82 */ /* 0x000e220000000800 */
[----:B------:R-:W-:Y:S01]  /*b970*/  ULDC UR5, c[0x0][0x600] ;  /* 0x0001800000057ab9 */ /* 0x000fe20000000800 */
[----:B------:R-:W-:Y:S01]  /*b980*/  ULDC UR4, c[0x0][0xc] ;  /* 0x0000030000047ab9 */ /* 0x000fe20000000800 */
[----:B------:R-:W-:Y:S01]  /*b990*/  UIADD3 UR16, UR5, -0x1, URZ ;  /* 0xffffffff05107890 */ /* 0x000fe2000fffe03f */
[C---:B------:R-:W-:Y:S01]  /*b9a0*/  LOP3.LUT P2, RZ, R18.reuse, 0x7f, RZ, 0xc0, !PT ;  /* 0x0000007f12ff7812 */ /* 0x040fe2000784c0ff */
[----:B------:R-:W-:Y:S01]  /*b9b0*/  ULDC UR6, c[0x0][0x658] ;  /* 0x0001960000067ab9 */ /* 0x000fe20000000800 */
[----:B------:R-:W-:Y:S01]  /*b9c0*/  ULDC UR5, c[0x0][0x10] ;  /* 0x0000040000057ab9 */ /* 0x000fe20000000800 */
[----:B------:R-:W-:Y:S01]  /*b9d0*/  UMOV UR7, 0xffffffff ;  /* 0xffffffff00077882 */ /* 0x000fe20000000000 */
[----:B------:R-:W-:Y:S01]  /*b9e0*/  UMOV UR8, 0x1 ;  /* 0x0000000100087882 */ /* 0x000fe20000000000 */
[----:B------:R-:W-:Y:S01]  /*b9f0*/  UIMAD.WIDE.U32 UR4, UR4, UR5, URZ ;  /* 0x00000005040472a5 */ /* 0x000fe2000f8e003f */
[----:B------:R-:W-:Y:S01]  /*ba00*/  LOP3.LUT P0, RZ, R18, 0x1f, RZ, 0xc0, !PT ;  /* 0x0000001f12ff7812 */ /* 0x000fe2000780c0ff */
[----:B------:R-:W-:Y:S01]  /*ba10*/  USHF.L.U32 UR7, UR7, UR6, URZ ;  /* 0x0000000607077299 */ /* 0x000fe2000800063f */
[----:B------:R-:W-:Y:S01]  /*ba20*/  BSSY B0, `(.L_x_268) ;  /* 0x00000c1000007945 */ /* 0x000fe20003800000 */
[----:B------:R-:W-:Y:S01]  /*ba30*/  USHF.L.U32 UR18, UR8, UR6, URZ ;  /* 0x0000000608127299 */ /* 0x000fe2000800063f */
[----:B------:R-:W-:Y:S01]  /*ba40*/  IMAD.MOV.U32 R13, RZ, RZ, 0x1 ;  /* 0x00000001ff0d7424 */ /* 0x000fe200078e00ff */
[----:B------:R-:W-:Y:S01]  /*ba50*/  LOP3.LUT R11, R19, 0x2, RZ, 0xfc, !PT ;  /* 0x00000002130b7812 */ /* 0x000fe200078efcff */
[----:B------:R-:W-:Y:S01]  /*ba60*/  ULDC UR6, c[0x0][0x14] ;  /* 0x0000050000067ab9 */ /* 0x000fe20000000800 */
[----:B------:R-:W-:Y:S01]  /*ba70*/  PLOP3.LUT P0, PT, P0, P2, PT, 0x8a, 0x0 ;  /* 0x000000000000781c */ /* 0x000fe20000705172 */
[----:B------:R-:W-:Y:S01]  /*ba80*/  UIMAD.WIDE.U32 UR20, UR4, UR6, URZ ;  /* 0x00000006041472a5 */ /* 0x000fe2000f8e003f */
[----:B------:R-:W-:Y:S01]  /*ba90*/  IMAD.MOV.U32 R12, RZ, RZ, RZ ;  /* 0x000000ffff0c7224 */ /* 0x000fe200078e00ff */
[----:B------:R-:W-:-:S02]  /*baa0*/  UIMAD UR13, UR5, UR6, URZ ;  /* 0x00000006050d72a4 */ /* 0x000fc4000f8e023f */
[----:B------:R-:W-:Y:S01]  /*bab0*/  ULOP3.LUT UR17, URZ, UR7, URZ, 0x33, !UPT ;  /* 0x000000073f117292 */ /* 0x000fe2000f8e333f */
[----:B0-----:R-:W-:Y:S01]  /*bac0*/  VIADD R0, R0, 0x1f ;  /* 0x0000001f00007836 */ /* 0x001fe20000000000 */
[----:B------:R-:W-:Y:S01]  /*bad0*/  UIADD3 UR13, UR21, UR13, URZ ;  /* 0x0000000d150d7290 */ /* 0x000fe2000fffe03f */
[----:B------:R-:W-:-:S03]  /*bae0*/  ULDC.64 UR22, c[0x0][0x198] ;  /* 0x0000660000167ab9 */ /* 0x000fc60000000a00 */
[----:B------:R-:W-:-:S04]  /*baf0*/  SHF.R.S32.HI R3, RZ, 0x1f, R0 ;  /* 0x0000001fff037819 */ /* 0x000fc80000011400 */
[----:B------:R-:W-:Y:S01]  /*bb00*/  LEA.HI R3, R3, R0, RZ, 0x5 ;  /* 0x0000000003037211 */ /* 0x000fe200078f28ff */
[----:B------:R-:W-:-:S03]  /*bb10*/  IMAD.MOV.U32 R0, RZ, RZ, 0x1 ;  /* 0x00000001ff007424 */ /* 0x000fc600078e00ff */
[----:B------:R-:W-:-:S05]  /*bb20*/  SHF.R.S32.HI R3, RZ, 0x5, R3 ;  /* 0x00000005ff037819 */ /* 0x000fca0000011403 */
[----:B------:R-:W-:-:S07]  /*bb30*/  VIADD R10, R3, 0x1 ;  /* 0x00000001030a7836 */ /* 0x000fce0000000000 */
.L_x_280:
[----:B------:R-:W-:-:S03]  /*bb40*/  UMOV UR4, 0xffffffff ;  /* 0xffffffff00047882 */ /* 0x000fc60000000000 */
[----:B------:R-:W-:Y:S05]  /*bb50*/  BRA.DIV UR4, `(.L_x_269) ;  /* 0x0000001204107947 */ /* 0x000fea000b800000 */
[----:B------:R-:W-:-:S13]  /*bb60*/  ELECT P6, URZ, PT ;  /* 0x00000000003f782f */ /* 0x000fda00038c0000 */
.L_x_294:
[----:B------:R-:W0:Y:S01]  /*bb70*/  LDC R4, c[0x0][0x28c] ;  /* 0x0000a300ff047b82 */ /* 0x000e220000000800 */
[----:B------:R-:W-:Y:S01]  /*bb80*/  BSSY B1, `(.L_x_270) ;  /* 0x0000037000017945 */ /* 0x000fe20003800000 */
[----:B0-----:R-:W-:-:S13]  /*bb90*/  ISETP.LT.OR P6, PT, R4, 0x1, !P6 ;  /* 0x000000010400780c */ /* 0x001fda00077c1670 */
[----:B------:R-:W-:Y:S05]  /*bba0*/  @P6 BRA `(.L_x_271) ;  /* 0x0000000000d06947 */ /* 0x000fea0003800000 */
[----:B------:R-:W-:Y:S02]  /*bbb0*/  IMAD R15, R9, 0x50, RZ ;  /* 0x00000050090f7824 */ /* 0x000fe400078e02ff */
[----:B------:R-:W-:Y:S02]  /*bbc0*/  IMAD R18, R7, 0x180, RZ ;  /* 0x0000018007127824 */ /* 0x000fe400078e02ff */
[----:B------:R-:W-:Y:S02]  /*bbd0*/  IMAD.MOV.U32 R20, RZ, RZ, RZ ;  /* 0x000000ffff147224 */ /* 0x000fe400078e00ff */
[----:B------:R-:W-:Y:S02]  /*bbe0*/  IMAD.MOV.U32 R4, RZ, RZ, R10 ;  /* 0x000000ffff047224 */ /* 0x000fe400078e000a */
[----:B------:R-:W-:Y:S02]  /*bbf0*/  IMAD.MOV.U32 R5, RZ, RZ, R0 ;  /* 0x000000ffff057224 */ /* 0x000fe400078e0000 */
[----:B------:R-:W-:-:S07]  /*bc00*/  IMAD.MOV.U32 R6, RZ, RZ, R12 ;  /* 0x000000ffff067224 */ /* 0x000fce00078e000c */
.L_x_275:
[----:B------:R-:W0:Y:S01]  /*bc10*/  S2R R14, SR_CgaCtaId ;  /* 0x00000000000e7919 */ /* 0x000e220000008800 */
[----:B------:R-:W-:Y:S01]  /*bc20*/  MOV R7, 0x400 ;  /* 0x0000040000077802 */ /* 0x000fe20000000f00 */
[----:B------:R-:W1:Y:S03]  /*bc30*/  @!P2 LDC R9, c[0x0][0x500] ;  /* 0x00014000ff09ab82 */ /* 0x000e660000000800 */
[----:B0-----:R-:W-:Y:S02]  /*bc40*/  LEA R21, R14, R7, 0x18 ;  /* 0x000000070e157211 */ /* 0x001fe400078ec0ff */
[----:B------:R-:W-:-:S03]  /*bc50*/  SHF.L.U32 R7, R5, 0x1f, RZ ;  /* 0x0000001f05077819 */ /* 0x000fc600000006ff */
[----:B------:R-:W-:-:S04]  /*bc60*/  IMAD R14, R6, 0x8, R21 ;  /* 0x00000008060e7824 */ /* 0x000fc800078e0215 */
[----:B------:R-:W0:Y:S02]  /*bc70*/  SYNCS.PHASECHK.TRANS64.TRYWAIT P1, [R14+URZ+0x38], R7 ;  /* 0x000038070e0075a7 */ /* 0x000e24000802017f */
[----:B01----:R-:W-:Y:S05]  /*bc80*/  @!P1 BRA `(.L_x_272) ;  /* 0x0000000c00e49947 */ /* 0x003fea0003800000 */
.L_x_295:
[----:B0-----:R-:W-:Y:S01]  /*bc90*/  PRMT R7, R11, 0x9910, RZ ;  /* 0x000099100b077816 */ /* 0x001fe200000000ff */
[----:B------:R0:W-:Y:S03]  /*bca0*/  @!P2 SYNCS.ARRIVE.TRANS64 RZ, [R14+URZ], R9 ;  /* 0x000000090effa9a7 */ /* 0x0001e6000800003f */
[----:B------:R-:W-:-:S13]  /*bcb0*/  ISETP.NE.AND P1, PT, R7, 0x2, PT ;  /* 0x000000020700780c */ /* 0x000fda0003f25270 */
[----:B0-----:R-:W-:Y:S05]  /*bcc0*/  @P1 BRA `(.L_x_273) ;  /* 0x0000000000041947 */ /* 0x001fea0003800000 */
[----:B------:R-:W-:Y:S01]  /*bcd0*/  BPT.TRAP 0x1 ;  /* 0x000000040000795c */ /* 0x000fe20000300000 */
.L_x_273:
[----:B------:R-:W-:Y:S05]  /*bce0*/  @P0 BRA `(.L_x_274) ;  /* 0x0000000000040947 */ /* 0x000fea0003800000 */
[----:B------:R-:W-:Y:S01]  /*bcf0*/  BPT.TRAP 0x1 ;  /* 0x000000040000795c */ /* 0x000fe20000300000 */
.L_x_274:
[--C-:B------:R-:W-:Y:S01]  /*bd00*/  IMAD R7, R6, 0x6000, R21.reuse ;  /* 0x0000600006077824 */ /* 0x100fe200078e0215 */
[----:B------:R-:W-:Y:S01]  /*bd10*/  R2UR UR9, R14 ;  /* 0x000000000e0972ca */ /* 0x000fe200000e0000 */
[----:B------:R-:W-:Y:S01]  /*bd20*/  IMAD R21, R6, 0x1400, R21 ;  /* 0x0000140006157824 */ /* 0x000fe200078e0215 */
[----:B------:R-:W-:Y:S01]  /*bd30*/  UIADD3 UR4, UP0, UR22, 0xf0, URZ ;  /* 0x000000f016047890 */ /* 0x000fe2000ff1e03f */
[----:B------:R-:W-:Y:S01]  /*bd40*/  VIADD R4, R4, 0xffffffff ;  /* 0xffffffff04047836 */ /* 0x000fe20000000000 */
[----:B------:R-:W-:Y:S01]  /*bd50*/  R2UR UR5, R7 ;  /* 0x00000000070572ca */ /* 0x000fe200000e0000 */
[----:B------:R-:W-:Y:S01]  /*bd60*/  UIADD3 UR24, UP1, UR22, 0x1f0, URZ ;  /* 0x000001f016187890 */ /* 0x000fe2000ff3e03f */
[----:B------:R-:W-:Y:S01]  /*bd70*/  R2UR UR8, R21 ;  /* 0x00000000150872ca */ /* 0x000fe200000e0000 */
[----:B------:R-:W-:Y:S01]  /*bd80*/  UMOV UR6, 0x0 ;  /* 0x0000000000067882 */ /* 0x000fe20000000000 */
[----:B------:R-:W-:Y:S01]  /*bd90*/  R2UR UR11, R18 ;  /* 0x00000000120b72ca */ /* 0x000fe200000e0000 */
[----:B------:R-:W-:Y:S01]  /*bda0*/  UIADD3.X UR25, URZ, UR23, URZ, UP1, !UPT ;  /* 0x000000173f197290 */ /* 0x000fe20008ffe43f */
[----:B------:R-:W-:Y:S01]  /*bdb0*/  R2UR UR10, R20 ;  /* 0x00000000140a72ca */ /* 0x000fe200000e0000 */
[----:B------:R-:W-:Y:S01]  /*bdc0*/  UMOV UR7, 0x10000000 ;  /* 0x1000000000077882 */ /* 0x000fe20000000000 */
[----:B------:R-:W-:Y:S01]  /*bdd0*/  R2UR UR12, R8 ;  /* 0x00000000080c72ca */ /* 0x000fe200000e0000 */
[----:B------:R-:W-:Y:S01]  /*bde0*/  VIADD R20, R20, 0x20 ;  /* 0x0000002014147836 */ /* 0x000fe20000000000 */
[----:B------:R-:W-:-:S02]  /*bdf0*/  R2UR UR19, R15 ;  /* 0x000000000f1372ca */ /* 0x000fc400000e0000 */
[----:B------:R-:W-:Y:S01]  /*be00*/  ISETP.GT.AND P3, PT, R4, 0x1, PT ;  /* 0x000000010400780c */ /* 0x000fe20003f64270 */
[----:B------:R-:W-:Y:S01]  /*be10*/  UIADD3 UR14, UR5, 0x180, URZ ;  /* 0x00000180050e7890 */ /* 0x000fe2000fffe03f */
[----:B------:R-:W-:Y:S01]  /*be20*/  IADD3 R6, R6, 0x1, RZ ;  /* 0x0000000106067810 */ /* 0x000fe20007ffe0ff */
[----:B------:R-:W-:Y:S02]  /*be30*/  UIADD3.X UR5, URZ, UR23, URZ, UP0, !UPT ;  /* 0x000000173f057290 */ /* 0x000fe400087fe43f */
[----:B------:R-:W-:Y:S01]  /*be40*/  UIADD3 UR15, UR8, 0x2a180, URZ ;  /* 0x0002a180080f7890 */ /* 0x000fe2000fffe03f */
[----:B------:R-:W-:Y:S02]  /*be50*/  ISETP.NE.AND P1, PT, R6, 0x7, PT ;  /* 0x000000070600780c */ /* 0x000fe40003f25270 */
[----:B------:R-:W-:Y:S02]  /*be60*/  UMOV UR8, UR14 ;  /* 0x0000000e00087c82 */ /* 0x000fe40008000000 */
[----:B------:R-:W-:-:S02]  /*be70*/  SEL R14, RZ, 0x1, P1 ;  /* 0x00000001ff0e7807 */ /* 0x000fc40000800000 */
[----:B------:R0:W-:Y:S01]  /*be80*/  UTMALDG.3D [UR8], [UR4], desc[UR6] ;  /* 0x00000608040075b4 */ /* 0x0001e20008011000 */
[----:B------:R-:W-:Y:S02]  /*be90*/  SEL R6, R6, RZ, P1 ;  /* 0x000000ff06067207 */ /* 0x000fe40000800000 */
[----:B------:R-:W-:Y:S01]  /*bea0*/  LOP3.LUT R5, R5, R14, RZ, 0x3c, !PT ;  /* 0x0000000e05057212 */ /* 0x000fe200078e3cff */
[----:B0-----:R-:W-:Y:S01]  /*beb0*/  UMOV UR8, UR15 ;  /* 0x0000000f00087c82 */ /* 0x001fe20008000000 */
[----:B------:R-:W-:Y:S02]  /*bec0*/  UMOV UR11, UR19 ;  /* 0x00000013000b7c82 */ /* 0x000fe40008000000 */
[----:B------:R0:W-:Y:S02]  /*bed0*/  UTMALDG.3D [UR8], [UR24], desc[UR6] ;  /* 0x00000608180075b4 */ /* 0x0001e40008011000 */
[----:B0-----:R-:W-:Y:S05]  /*bee0*/  @P3 BRA `(.L_x_275) ;  /* 0xfffffffc00483947 */ /* 0x001fea000383ffff */
.L_x_271:
[----:B------:R-:W-:Y:S05]  /*bef0*/  BSYNC B1 ;  /* 0x0000000000017941 */ /* 0x000fea0003800000 */
.L_x_270:
[----:B------:R-:W-:Y:S01]  /*bf00*/  LOP3.LUT P4, RZ, R13, 0xff, RZ, 0xc0, !PT ;  /* 0x000000ff0dff7812 */ /* 0x000fe2000788c0ff */
[C---:B------:R-:W-:Y:S01]  /*bf10*/  IMAD.IADD R12, R3.reuse, 0x1, R12 ;  /* 0x00000001030c7824 */ /* 0x040fe200078e020c */
[----:B------:R-:W-:Y:S01]  /*bf20*/  ULDC.64 UR4, c[0x0][0x650] ;  /* 0x0001940000047ab9 */ /* 0x000fe20000000a00 */
[C---:B------:R-:W-:Y:S01]  /*bf30*/  ISETP.GE.U32.AND P3, PT, R3.reuse, 0x7, PT ;  /* 0x000000070300780c */ /* 0x040fe20003f66070 */
[----:B------:R-:W-:Y:S01]  /*bf40*/  BSSY B1, `(.L_x_276) ;  /* 0x000006c000017945 */ /* 0x000fe20003800000 */
[C---:B------:R-:W-:Y:S01]  /*bf50*/  IMAD.WIDE.U32 R4, R12.reuse, 0x24924925, RZ ;  /* 0x249249250c047825 */ /* 0x040fe200078e00ff */
[C---:B------:R-:W-:Y:S02]  /*bf60*/  ISETP.GT.U32.AND P1, PT, R12.reuse, 0x6, PT ;  /* 0x000000060c00780c */ /* 0x040fe40003f24070 */
[----:B------:R-:W-:Y:S01]  /*bf70*/  PRMT R13, RZ, 0x7610, R13 ;  /* 0x00007610ff0d7816 */ /* 0x000fe2000000000d */
[----:B------:R-:W-:Y:S01]  /*bf80*/  IMAD.IADD R4, R12, 0x1, -R5 ;  /* 0x000000010c047824 */ /* 0x000fe200078e0a05 */
[----:B------:R-:W-:Y:S01]  /*bf90*/  ISETP.LT.U32.AND P1, PT, R3, 0x7, P1 ;  /* 0x000000070300780c */ /* 0x000fe20000f21070 */
[----:B------:R-:W-:-:S02]  /*bfa0*/  IMAD.MOV.U32 R9, RZ, RZ, -0x1 ;  /* 0xffffffffff097424 */ /* 0x000fc400078e00ff */
[----:B------:R-:W0:Y:S01]  /*bfb0*/  @P4 S2R R7, SR_CgaCtaId ;  /* 0x0000000000074919 */ /* 0x000e220000008800 */
[----:B------:R-:W-:Y:S01]  /*bfc0*/  @P4 MOV R6, 0x400 ;  /* 0x0000040000064802 */ /* 0x000fe20000000f00 */
[----:B------:R-:W-:Y:S01]  /*bfd0*/  IMAD.MOV.U32 R8, RZ, RZ, -0x1 ;  /* 0xffffffffff087424 */ /* 0x000fe200078e00ff */
[----:B------:R-:W-:-:S04]  /*bfe0*/  LEA.HI R4, R4, R5, RZ, 0x1f ;  /* 0x0000000504047211 */ /* 0x000fc800078ff8ff */
[--C-:B------:R-:W-:Y:S02]  /*bff0*/  SHF.R.U32.HI R5, RZ, 0x2, R4.reuse ;  /* 0x00000002ff057819 */ /* 0x100fe40000011604 */
[----:B------:R-:W-:-:S03]  /*c000*/  PRMT R4, RZ, 0x7610, R4 ;  /* 0x00007610ff047816 */ /* 0x000fc60000000004 */
[----:B------:R-:W-:Y:S01]  /*c010*/  IMAD R12, R5, -0x7, R12 ;  /* 0xfffffff9050c7824 */ /* 0x000fe200078e020c */
[----:B0-----:R-:W-:Y:S02]  /*c020*/  @P4 LEA R6, R7, R6, 0x18 ;  /* 0x0000000607064211 */ /* 0x001fe400078ec0ff */
[----:B------:R-:W-:Y:S02]  /*c030*/  SEL R7, RZ, 0x1, !P1 ;  /* 0x00000001ff077807 */ /* 0x000fe40004800000 */
[----:B------:R-:W-:Y:S01]  /*c040*/  IADD3 R16, P1, R16, UR20, RZ ;  /* 0x0000001410107c10 */ /* 0x000fe2000ff3e0ff */
[----:B------:R0:W-:Y:S01]  /*c050*/  @P4 SYNCS.ARRIVE.TRANS64.A1T0 RZ, [R6+URZ+0x88], RZ ;  /* 0x000088ff06ff49a7 */ /* 0x0001e2000810003f */
[----:B------:R-:W-:Y:S01]  /*c060*/  LOP3.LUT R0, R0, R7, RZ, 0x3c, !PT ;  /* 0x0000000700007212 */ /* 0x000fe200078e3cff */
[----:B------:R-:W-:Y:S01]  /*c070*/  IMAD.MOV.U32 R7, RZ, RZ, -0x1 ;  /* 0xffffffffff077424 */ /* 0x000fe200078e00ff */
[----:B------:R-:W-:Y:S02]  /*c080*/  IADD3.X R17, R17, UR13, RZ, P1, !PT ;  /* 0x0000000d11117c10 */ /* 0x000fe40008ffe4ff */
[----:B------:R-:W-:-:S02]  /*c090*/  ISETP.GE.U32.AND P1, PT, R16, UR4, PT ;  /* 0x0000000410007c0c */ /* 0x000fc4000bf26070 */
[----:B------:R-:W-:Y:S02]  /*c0a0*/  @P3 LOP3.LUT R0, R0, 0x1, R5, 0x78, !PT ;  /* 0x0000000100003812 */ /* 0x000fe400078e7805 */
[----:B------:R-:W-:-:S13]  /*c0b0*/  ISETP.GE.U32.AND.EX P1, PT, R17, UR5, PT, P1 ;  /* 0x0000000511007c0c */ /* 0x000fda000bf26110 */
[----:B0-----:R-:W-:Y:S05]  /*c0c0*/  @P1 BRA `(.L_x_277) ;  /* 0x00000004004c1947 */ /* 0x001fea0003800000 */
[----:B------:R-:W-:Y:S01]  /*c0d0*/  ULDC.64 UR4, c[0x0][0x628] ;  /* 0x00018a0000047ab9 */ /* 0x000fe20000000a00 */
[----:B------:R-:W0:Y:S01]  /*c0e0*/  S2R R15, SR_CTAID.X ;  /* 0x00000000000f7919 */ /* 0x000e220000002500 */
[----:B------:R-:W-:Y:S01]  /*c0f0*/  ISETP.NE.U32.AND P1, PT, RZ, UR4, PT ;  /* 0x00000004ff007c0c */ /* 0x000fe2000bf25070 */
[----:B------:R-:W-:Y:S01]  /*c100*/  ULDC UR7, c[0x0][0x630] ;  /* 0x00018c0000077ab9 */ /* 0x000fe20000000800 */
[----:B------:R-:W-:Y:S01]  /*c110*/  IMAD.MOV.U32 R4, RZ, RZ, R16 ;  /* 0x000000ffff047224 */ /* 0x000fe200078e0010 */
[----:B------:R-:W1:Y:S01]  /*c120*/  S2R R14, SR_CTAID.Y ;  /* 0x00000000000e7919 */ /* 0x000e620000002600 */
[----:B------:R-:W-:Y:S01]  /*c130*/  ISETP.NE.AND.EX P1, PT, RZ, UR5, PT, P1 ;  /* 0x00000005ff007c0c */ /* 0x000fe2000bf25310 */
[----:B------:R-:W-:-:S12]  /*c140*/  IMAD.MOV.U32 R5, RZ, RZ, R17 ;  /* 0x000000ffff057224 */ /* 0x000fd800078e0011 */
[----:B------:R-:W-:Y:S05]  /*c150*/  @!P1 BRA `(.L_x_278) ;  /* 0x0000000000289947 */ /* 0x000fea0003800000 */
[----:B------:R-:W-:Y:S02]  /*c160*/  ULDC UR6, c[0x0][0x634] ;  /* 0x00018d0000067ab9 */ /* 0x000fe40000000800 */
[----:B------:R-:W-:-:S05]  /*c170*/  IADD3 R9, P1, R16, UR6, RZ ;  /* 0x0000000610097c10 */ /* 0x000fca000ff3e0ff */
[----:B------:R-:W-:-:S04]  /*c180*/  IMAD.X R21, RZ, RZ, R17, P1 ;  /* 0x000000ffff157224 */ /* 0x000fc800008e0611 */
[----:B------:R-:W-:-:S04]  /*c190*/  IMAD.WIDE.U32 R6, R21, UR4, RZ ;  /* 0x0000000415067c25 */ /* 0x000fc8000f8e00ff */
[----:B------:R-:W-:-:S04]  /*c1a0*/  IMAD.WIDE.U32 R6, P1, R9, UR5, R6 ;  /* 0x0000000509067c25 */ /* 0x000fc8000f820006 */
[----:B------:R-:W-:-:S04]  /*c1b0*/  IMAD.WIDE.U32 R8, R9, UR4, RZ ;  /* 0x0000000409087c25 */ /* 0x000fc8000f8e00ff */
[----:B------:R-:W-:Y:S01]  /*c1c0*/  IMAD.X R5, RZ, RZ, RZ, P1 ;  /* 0x000000ffff057224 */ /* 0x000fe200008e06ff */
[----:B------:R-:W-:Y:S01]  /*c1d0*/  IADD3 RZ, P1, R9, R6, RZ ;  /* 0x0000000609ff7210 */ /* 0x000fe20007f3e0ff */
[----:B------:R-:W-:-:S04]  /*c1e0*/  IMAD.MOV.U32 R4, RZ, RZ, R7 ;  /* 0x000000ffff047224 */ /* 0x000fc800078e0007 */
[----:B------:R-:W-:-:S08]  /*c1f0*/  IMAD.WIDE.U32.X R4, R21, UR5, R4, P1 ;  /* 0x0000000515047c25 */ /* 0x000fd000088e0404 */
.L_x_278:
[--C-:B------:R-:W-:Y:S01]  /*c200*/  SHF.R.U64 R8, R4, UR7, R5.reuse ;  /* 0x0000000704087c19 */ /* 0x100fe20008001205 */
[----:B------:R-:W-:Y:S01]  /*c210*/  ULDC.64 UR4, c[0x0][0x620] ;  /* 0x0001880000047ab9 */ /* 0x000fe20000000a00 */
[----:B------:R-:W-:Y:S01]  /*c220*/  SHF.R.U32.HI R4, RZ, UR7, R5 ;  /* 0x00000007ff047c19 */ /* 0x000fe20008011605 */
[----:B------:R-:W2:Y:S01]  /*c230*/  LDC R24, c[0x0][0x144] ;  /* 0x00005100ff187b82 */ /* 0x000ea20000000800 */
[----:B------:R-:W-:Y:S01]  /*c240*/  IADD3 R7, P1, RZ, -R8, RZ ;  /* 0x80000008ff077210 */ /* 0x000fe20007f3e0ff */
[----:B------:R-:W-:Y:S01]  /*c250*/  ULDC.64 UR8, c[0x0][0x640] ;  /* 0x0001900000087ab9 */ /* 0x000fe20000000a00 */
[----:B0-----:R-:W-:Y:S01]  /*c260*/  I2FP.F32.U32 R9, R15 ;  /* 0x0000000f00097245 */ /* 0x001fe20000201000 */
[----:B------:R-:W-:Y:S02]  /*c270*/  ULDC UR6, c[0x0][0x608] ;  /* 0x0001820000067ab9 */ /* 0x000fe40000000800 */
[----:B------:R-:W-:Y:S01]  /*c280*/  IMAD.X R4, RZ, RZ, ~R4, P1 ;  /* 0x000000ffff047224 */ /* 0x000fe200008e0e04 */
[----:B------:R-:W-:Y:S01]  /*c290*/  ISETP.NE.U32.AND P1, PT, RZ, UR8, PT ;  /* 0x00000008ff007c0c */ /* 0x000fe2000bf25070 */
[----:B------:R-:W0:Y:S02]  /*c2a0*/  LDC R21, c[0x0][0x148] ;  /* 0x00005200ff157b82 */ /* 0x000e240000000800 */
[----:B------:R-:W-:Y:S01]  /*c2b0*/  IMAD R6, R4, UR4, RZ ;  /* 0x0000000404067c24 */ /* 0x000fe2000f8e02ff */
[----:B------:R-:W-:Y:S01]  /*c2c0*/  ISETP.NE.AND.EX P1, PT, RZ, UR9, PT, P1 ;  /* 0x00000009ff007c0c */ /* 0x000fe2000bf25310 */
[----:B------:R-:W-:Y:S01]  /*c2d0*/  IMAD.WIDE.U32 R4, R7, UR4, R16 ;  /* 0x0000000407047c25 */ /* 0x000fe2000f8e0010 */
[----:B------:R-:W-:-:S03]  /*c2e0*/  ULDC UR4, c[0x0][0x150] ;  /* 0x0000540000047ab9 */ /* 0x000fc60000000800 */
[----:B------:R-:W-:Y:S02]  /*c2f0*/  IMAD R7, R7, UR5, R6 ;  /* 0x0000000507077c24 */ /* 0x000fe4000f8e0206 */
[----:B------:R-:W-:Y:S01]  /*c300*/  FMUL R6, R9, UR4 ;  /* 0x0000000409067c20 */ /* 0x000fe20008400000 */
[----:B------:R-:W-:Y:S01]  /*c310*/  ULDC UR4, c[0x0][0x618] ;  /* 0x0001860000047ab9 */ /* 0x000fe20000000800 */
[----:B------:R-:W-:Y:S01]  /*c320*/  ULDC UR5, c[0x0][0x154] ;  /* 0x0000550000057ab9 */ /* 0x000fe20000000800 */
[----:B------:R-:W-:-:S03]  /*c330*/  IADD3 R5, R5, R7, RZ ;  /* 0x0000000705057210 */ /* 0x000fc60007ffe0ff */
[----:B------:R-:W3:Y:S01]  /*c340*/  F2I.U32.TRUNC.NTZ R6, R6 ;  /* 0x0000000600067305 */ /* 0x000ee2000020f000 */
[----:B------:R-:W-:Y:S02]  /*c350*/  SHF.R.U64 R9, R4, UR4, R5 ;  /* 0x0000000404097c19 */ /* 0x000fe40008001205 */
[----:B-1----:R-:W-:-:S05]  /*c360*/  I2FP.F32.U32 R4, R14 ;  /* 0x0000000e00047245 */ /* 0x002fca0000201000 */
[----:B------:R-:W-:Y:S01]  /*c370*/  FMUL R22, R4, UR5 ;  /* 0x0000000504167c20 */ /* 0x000fe20008400000 */
[----:B------:R-:W-:Y:S01]  /*c380*/  SHF.R.U32.HI R4, RZ, UR4, R5 ;  /* 0x00000004ff047c19 */ /* 0x000fe20008011605 */
[----:B------:R-:W-:-:S03]  /*c390*/  ULDC UR4, c[0x0][0x658] ;  /* 0x0001960000047ab9 */ /* 0x000fc60000000800 */
[--C-:B------:R-:W-:Y:S01]  /*c3a0*/  SHF.R.U64 R20, R9, UR6, R4.reuse ;  /* 0x0000000609147c19 */ /* 0x100fe20008001204 */
[----:B------:R-:W1:Y:S01]  /*c3b0*/  F2I.U32.TRUNC.NTZ R22, R22 ;  /* 0x0000001600167305 */ /* 0x000e62000020f000 */
[----:B------:R-:W-:Y:S01]  /*c3c0*/  SHF.R.U32.HI R5, RZ, UR6, R4 ;  /* 0x00000006ff057c19 */ /* 0x000fe20008011604 */
[----:B---3--:R-:W-:-:S03]  /*c3d0*/  IMAD.MOV R6, RZ, RZ, -R6 ;  /* 0x000000ffff067224 */ /* 0x008fc600078e0a06 */
[----:B------:R-:W-:Y:S01]  /*c3e0*/  SHF.R.U64 R18, R20, UR4, R5 ;  /* 0x0000000414127c19 */ /* 0x000fe20008001205 */
[----:B--2---:R-:W-:Y:S01]  /*c3f0*/  IMAD R15, R24, R6, R15 ;  /* 0x00000006180f7224 */ /* 0x004fe200078e020f */
[----:B------:R-:W-:-:S03]  /*c400*/  SHF.R.U32.HI R23, RZ, UR4, R5 ;  /* 0x00000004ff177c19 */ /* 0x000fc60008011605 */
[----:B------:R-:W-:Y:S02]  /*c410*/  IMAD.MOV.U32 R4, RZ, RZ, R18 ;  /* 0x000000ffff047224 */ /* 0x000fe400078e0012 */
[----:B------:R-:W-:Y:S01]  /*c420*/  IMAD.MOV.U32 R5, RZ, RZ, R23 ;  /* 0x000000ffff057224 */ /* 0x000fe200078e0017 */
[----:B-1----:R-:W-:Y:S06]  /*c430*/  @!P1 BRA `(.L_x_279) ;  /* 0x0000000000289947 */ /* 0x002fec0003800000 */
[----:B------:R-:W-:Y:S02]  /*c440*/  ULDC UR4, c[0x0][0x64c] ;  /* 0x0001930000047ab9 */ /* 0x000fe40000000800 */
[----:B------:R-:W-:-:S05]  /*c450*/  IADD3 R5, P1, R18, UR4, RZ ;  /* 0x0000000412057c10 */ /* 0x000fca000ff3e0ff */
[----:B------:R-:W-:-:S04]  /*c460*/  IMAD.X R23, RZ, RZ, R23, P1 ;  /* 0x000000ffff177224 */ /* 0x000fc800008e0617 */
[----:B------:R-:W-:-:S04]  /*c470*/  IMAD.WIDE.U32 R6, R23, UR8, RZ ;  /* 0x0000000817067c25 */ /* 0x000fc8000f8e00ff */
[----:B------:R-:W-:-:S04]  /*c480*/  IMAD.WIDE.U32 R6, P1, R5, UR9, R6 ;  /* 0x0000000905067c25 */ /* 0x000fc8000f820006 */
[----:B------:R-:W-:-:S04]  /*c490*/  IMAD.WIDE.U32 R4, R5, UR8, RZ ;  /* 0x0000000805047c25 */ /* 0x000fc8000f8e00ff */
[----:B------:R-:W-:Y:S01]  /*c4a0*/  IMAD.MOV.U32 R4, RZ, RZ, R7 ;  /* 0x000000ffff047224 */ /* 0x000fe200078e0007 */
[----:B------:R-:W-:Y:S01]  /*c4b0*/  IADD3 RZ, P3, R5, R6, RZ ;  /* 0x0000000605ff7210 */ /* 0x000fe20007f7e0ff */
[----:B------:R-:W-:-:S04]  /*c4c0*/  IMAD.X R5, RZ, RZ, RZ, P1 ;  /* 0x000000ffff057224 */ /* 0x000fc800008e06ff */
[----:B------:R-:W-:-:S08]  /*c4d0*/  IMAD.WIDE.U32.X R4, R23, UR9, R4, P3 ;  /* 0x0000000917047c25 */ /* 0x000fd000098e0404 */
.L_x_279:
[----:B------:R-:W-:Y:S01]  /*c4e0*/  ISETP.NE.AND P1, PT, R2, 0x1, PT ;  /* 0x000000010200780c */ /* 0x000fe20003f25270 */
[----:B------:R-:W-:Y:S01]  /*c4f0*/  ULDC UR4, c[0x0][0x648] ;  /* 0x0001920000047ab9 */ /* 0x000fe20000000800 */
[----:B------:R-:W-:Y:S01]  /*c500*/  LOP3.LUT R20, R20, UR17, RZ, 0xc0, !PT ;  /* 0x0000001114147c12 */ /* 0x000fe2000f8ec0ff */
[----:B------:R-:W-:Y:S01]  /*c510*/  IMAD.MOV R22, RZ, RZ, -R22 ;  /* 0x000000ffff167224 */ /* 0x000fe200078e0a16 */
[----:B------:R-:W-:Y:S01]  /*c520*/  SHF.R.U64 R5, R4, UR4, R5 ;  /* 0x0000000404057c19 */ /* 0x000fe20008001205 */
[----:B------:R-:W-:Y:S01]  /*c530*/  ULDC UR4, c[0x0][0x638] ;  /* 0x00018e0000047ab9 */ /* 0x000fe20000000800 */
[----:B------:R-:W-:Y:S01]  /*c540*/  LOP3.LUT R9, R9, UR16, RZ, 0xc0, !PT ;  /* 0x0000001009097c12 */ /* 0x000fe2000f8ec0ff */
[----:B------:R-:W-:Y:S01]  /*c550*/  ULDC UR5, c[0x0][0x610] ;  /* 0x0001840000057ab9 */ /* 0x000fe20000000800 */
[----:B------:R-:W-:Y:S02]  /*c560*/  IMAD.MOV.U32 R4, RZ, RZ, 0x1 ;  /* 0x00000001ff047424 */ /* 0x000fe400078e00ff */
[----:B------:R-:W-:-:S02]  /*c570*/  IMAD.MOV R7, RZ, RZ, -R5 ;  /* 0x000000ffff077224 */ /* 0x000fc400078e0a05 */
[----:B------:R-:W-:Y:S02]  /*c580*/  IMAD R20, R5, UR18, R20 ;  /* 0x0000001205147c24 */ /* 0x000fe4000f8e0214 */
[----:B0-----:R-:W-:Y:S02]  /*c590*/  @P1 IMAD R15, R21, R22, R14 ;  /* 0x00000016150f1224 */ /* 0x001fe400078e020e */
[----:B------:R-:W-:Y:S01]  /*c5a0*/  IMAD R18, R7, UR4, R18 ;  /* 0x0000000407127c24 */ /* 0x000fe2000f8e0212 */
[----:B------:R-:W-:Y:S01]  /*c5b0*/  ULDC UR4, c[0x0][0x600] ;  /* 0x0001800000047ab9 */ /* 0x000fe20000000800 */
[----:B------:R-:W-:Y:S02]  /*c5c0*/  IMAD R15, R20, UR5, R15 ;  /* 0x00000005140f7c24 */ /* 0x000fe4000f8e020f */
[----:B------:R-:W-:-:S05]  /*c5d0*/  IMAD R18, R18, UR4, R9 ;  /* 0x0000000412127c24 */ /* 0x000fca000f8e0209 */
[----:B------:R-:W-:Y:S02]  /*c5e0*/  SEL R9, R18, R15, !P1 ;  /* 0x0000000f12097207 */ /* 0x000fe40004800000 */
[----:B------:R-:W-:-:S07]  /*c5f0*/  SEL R7, R15, R18, !P1 ;  /* 0x000000120f077207 */ /* 0x000fce0004800000 */
.L_x_277:
[----:B------:R-:W-:Y:S05]  /*c600*/  BSYNC B1 ;  /* 0x0000000000017941 */ /* 0x000fea0003800000 */
.L_x_276:
[----:B------:R-:W-:-:S13]  /*c610*/  LOP3.LUT P1, RZ, R4, 0xff, RZ, 0xc0, !PT ;  /* 0x000000ff04ff7812 */ /* 0x000fda000782c0ff */
[----:B------:R-:W-:Y:S05]  /*c620*/  @P1 BRA `(.L_x_280) ;  /* 0xfffffff400441947 */ /* 0x000fea000383ffff */
[----:B------:R-:W-:Y:S05]  /*c630*/  BSYNC B0 ;  /* 0x0000000000007941 */ /* 0x000fea0003800000 */
.L_x_268:
[----:B------:R-:W-:-:S03]  /*c640*/  UMOV UR4, 0xffffffff ;  /* 0xffffffff00047882 */ /* 0x000fc60000000000 */
[----:B------:R-:W-:Y:S05]  /*c650*/  BRA.DIV UR4, `(.L_x_281) ;  /* 0x0000000604847947 */ /* 0x000fea000b800000 */
[----:B------:R-:W-:-:S13]  /*c660*/  ELECT P6, URZ, PT ;  /* 0x00000000003f782f */ /* 0x000fda00038c0000 */
.L_x_298:
[----:B------:R-:W-:Y:S04]  /*c670*/  BSSY B0, `(.L_x_282) ;  /* 0x0000046000007945 */ /* 0x000fe80003800000 */
[----:B------:R-:W-:Y:S05]  /*c680*/  @!P6 BRA `(.L_x_283) ;  /* 0x000000040010e947 */ /* 0x000fea0003800000 */
[----:B------:R-:W-:-:S04]  /*c690*/  LOP3.LUT R19, R19, 0x2, RZ, 0xfc, !PT ;  /* 0x0000000213137812 */ /* 0x000fc800078efcff */
[----:B------:R-:W-:-:S13]  /*c6a0*/  ISETP.NE.AND P0, PT, R19, 0x3, PT ;  /* 0x000000031300780c */ /* 0x000fda0003f05270 */
[----:B------:R-:W-:Y:S05]  /*c6b0*/  @!P0 BRA `(.L_x_284) ;  /* 0x0000000000048947 */ /* 0x000fea0003800000 */
[----:B------:R-:W-:Y:S01]  /*c6c0*/  BPT.TRAP 0x1 ;  /* 0x000000040000795c */ /* 0x000fe20000300000 */
.L_x_284:
[----:B------:R-:W0:Y:S01]  /*c6d0*/  S2R R3, SR_CgaCtaId ;  /* 0x0000000000037919 */ /* 0x000e220000008800 */
[----:B------:R-:W-:-:S04]  /*c6e0*/  MOV R2, 0x400 ;  /* 0x0000040000027802 */ /* 0x000fc80000000f00 */
[----:B0-----:R-:W-:Y:S02]  /*c6f0*/  LEA R3, R3, R2, 0x18 ;  /* 0x0000000203037211 */ /* 0x001fe400078ec0ff */
[----:B------:R-:W-:-:S03]  /*c700*/  SHF.L.U32 R2, R0, 0x1f, RZ ;  /* 0x0000001f00027819 */ /* 0x000fc600000006ff */
[----:B------:R-:W-:-:S04]  /*c710*/  VIADD R3, R3, 0x38 ;  /* 0x0000003803037836 */ /* 0x000fc80000000000 */
[C---:B------:R-:W-:Y:S02]  /*c720*/  IMAD R7, R12.reuse, 0x8, R3 ;  /* 0x000000080c077824 */ /* 0x040fe400078e0203 */
[----:B------:R-:W-:Y:S02]  /*c730*/  VIADD R12, R12, 0x1 ;  /* 0x000000010c0c7836 */ /* 0x000fe40000000000 */
[----:B------:R-:W0:Y:S03]  /*c740*/  SYNCS.PHASECHK.TRANS64.TRYWAIT P0, [R7+URZ], R2 ;  /* 0x00000002070075a7 */ /* 0x000e26000800017f */
[----:B------:R-:W-:-:S04]  /*c750*/  ISETP.NE.AND P1, PT, R12, 0x7, PT ;  /* 0x000000070c00780c */ /* 0x000fc80003f25270 */
[----:B------:R-:W-:Y:S02]  /*c760*/  SEL R5, RZ, 0x1, P1 ;  /* 0x00000001ff057807 */ /* 0x000fe40000800000 */
[----:B------:R-:W-:Y:S02]  /*c770*/  SEL R12, R12, RZ, P1 ;  /* 0x000000ff0c0c7207 */ /* 0x000fe40000800000 */
[----:B------:R-:W-:-:S03]  /*c780*/  LOP3.LUT R5, R0, R5, RZ, 0x3c, !PT ;  /* 0x0000000500057212 */ /* 0x000fc600078e3cff */
[----:B------:R-:W-:Y:S01]  /*c790*/  IMAD R9, R12, 0x8, R3 ;  /* 0x000000080c097824 */ /* 0x000fe200078e0203 */
[----:B------:R-:W-:Y:S01]  /*c7a0*/  SHF.L.U32 R4, R5, 0x1f, RZ ;  /* 0x0000001f05047819 */ /* 0x000fe200000006ff */
[----:B0-----:R-:W-:Y:S06]  /*c7b0*/  @!P0 BRA `(.L_x_285) ;  /* 0x00000004004c8947 */ /* 0x001fec0003800000 */
.L_x_299:
[----:B------:R-:W1:Y:S01]  /*c7c0*/  SYNCS.PHASECHK.TRANS64.TRYWAIT P0, [R9+URZ], R4 ;  /* 0x00000004090075a7 */ /* 0x000e62000800017f */
[----:B------:R-:W-:-:S04]  /*c7d0*/  IADD3 R0, R12, 0x1, RZ ;  /* 0x000000010c007810 */ /* 0x000fc80007ffe0ff */
[----:B------:R-:W-:-:S04]  /*c7e0*/  ISETP.NE.AND P1, PT, R0, 0x7, PT ;  /* 0x000000070000780c */ /* 0x000fc80003f25270 */
[----:B0-----:R-:W-:Y:S02]  /*c7f0*/  SEL R2, RZ, 0x1, P1 ;  /* 0x00000001ff027807 */ /* 0x001fe40000800000 */
[----:B------:R-:W-:Y:S02]  /*c800*/  SEL R0, R0, RZ, P1 ;  /* 0x000000ff00007207 */ /* 0x000fe40000800000 */
[----:B------:R-:W-:-:S03]  /*c810*/  LOP3.LUT R7, R5, R2, RZ, 0x3c, !PT ;  /* 0x0000000205077212 */ /* 0x000fc600078e3cff */
[----:B------:R-:W-:Y:S01]  /*c820*/  IMAD R6, R0, 0x8, R3 ;  /* 0x0000000800067824 */ /* 0x000fe200078e0203 */
[----:B------:R-:W-:Y:S01]  /*c830*/  SHF.L.U32 R5, R7, 0x1f, RZ ;  /* 0x0000001f07057819 */ /* 0x000fe200000006ff */
[----:B-1----:R-:W-:Y:S06]  /*c840*/  @!P0 BRA `(.L_x_286) ;  /* 0x00000004003c8947 */ /* 0x002fec0003800000 */
.L_x_300:
[----:B------:R-:W1:Y:S01]  /*c850*/  SYNCS.PHASECHK.TRANS64.TRYWAIT P0, [R6+URZ], R5 ;  /* 0x00000005060075a7 */ /* 0x000e62000800017f */
[----:B------:R-:W-:-:S05]  /*c860*/  VIADD R0, R0, 0x1 ;  /* 0x0000000100007836 */ /* 0x000fca0000000000 */
[----:B------:R-:W-:-:S04]  /*c870*/  ISETP.NE.AND P1, PT, R0, 0x7, PT ;  /* 0x000000070000780c */ /* 0x000fc80003f25270 */
[----:B------:R-:W-:Y:S02]  /*c880*/  SEL R2, RZ, 0x1, P1 ;  /* 0x00000001ff027807 */ /* 0x000fe40000800000 */
[----:B------:R-:W-:Y:S02]  /*c890*/  SEL R0, R0, RZ, P1 ;  /* 0x000000ff00007207 */ /* 0x000fe40000800000 */
[----:B------:R-:W-:-:S03]  /*c8a0*/  LOP3.LUT R7, R7, R2, RZ, 0x3c, !PT ;  /* 0x0000000207077212 */ /* 0x000fc600078e3cff */
[----:B0-----:R-:W-:Y:S01]  /*c8b0*/  IMAD R9, R0, 0x8, R3 ;  /* 0x0000000800097824 */ /* 0x001fe200078e0203 */
[----:B------:R-:W-:Y:S01]  /*c8c0*/  SHF.L.U32 R4, R7, 0x1f, RZ ;  /* 0x0000001f07047819 */ /* 0x000fe200000006ff */
[----:B-1----:R-:W-:Y:S06]  /*c8d0*/  @!P0 BRA `(.L_x_287) ;  /* 0x00000004002c8947 */ /* 0x002fec0003800000 */
.L_x_301:
        /* <DEDUP_REMOVED lines=9> */
.L_x_302:
        /* <DEDUP_REMOVED lines=9> */
.L_x_303:
[----:B------:R-:W1:Y:S01]  /*ca00*/  SYNCS.PHASECHK.TRANS64.TRYWAIT P0, [R9+URZ], R4 ;  /* 0x00000004090075a7 */ /* 0x000e62000800017f */
[----:B------:R-:W-:-:S05]  /*ca10*/  VIADD R0, R0, 0x1 ;  /* 0x0000000100007836 */ /* 0x000fca0000000000 */
[----:B------:R-:W-:-:S04]  /*ca20*/  ISETP.NE.AND P1, PT, R0, 0x7, PT ;  /* 0x000000070000780c */ /* 0x000fc80003f25270 */
[----:B------:R-:W-:Y:S02]  /*ca30*/  SEL R2, RZ, 0x1, P1 ;  /* 0x00000001ff027807 */ /* 0x000fe40000800000 */
[----:B------:R-:W-:Y:S02]  /*ca40*/  SEL R0, R0, RZ, P1 ;  /* 0x000000ff00007207 */ /* 0x000fe40000800000 */
[----:B------:R-:W-:Y:S01]  /*ca50*/  LOP3.LUT R2, R7, R2, RZ, 0x3c, !PT ;  /* 0x0000000207027212 */ /* 0x000fe200078e3cff */
[----:B-1----:R-:W-:Y:S06]  /*ca60*/  @!P0 BRA `(.L_x_290) ;  /* 0x0000000400048947 */ /* 0x002fec0003800000 */
.L_x_304:
[----:B------:R-:W-:Y:S01]  /*ca70*/  IMAD R3, R0, 0x8, R3 ;  /* 0x0000000800037824 */ /* 0x000fe200078e0203 */
[----:B------:R-:W-:-:S07]  /*ca80*/  SHF.L.U32 R0, R2, 0x1f, RZ ;  /* 0x0000001f02007819 */ /* 0x000fce00000006ff */
.L_x_291:
[----:B--2---:R2:W3:Y:S02]  /*ca90*/  SYNCS.PHASECHK.TRANS64.TRYWAIT P0, [R3+URZ], R0 ;  /* 0x00000000030075a7 */ /* 0x0044e4000800017f */
[----:B---3--:R-:W-:Y:S05]  /*caa0*/  @!P0 NANOSLEEP.SYNCS 0x989680 ;  /* 0x009896800000895d */ /* 0x008fea0003900000 */
[----:B------:R-:W3:Y:S02]  /*cab0*/  @!P0 SYNCS.PHASECHK.TRANS64 P0, [R3+URZ], R0 ;  /* 0x00000000030085a7 */ /* 0x000ee4000800007f */
[----:B---3--:R-:W-:Y:S05]  /*cac0*/  @!P0 BRA `(.L_x_291) ;  /* 0xfffffffc00f08947 */ /* 0x008fea000383ffff */
.L_x_283:
[----:B------:R-:W-:Y:S05]  /*cad0*/  BSYNC B0 ;  /* 0x0000000000007941 */ /* 0x000fea0003800000 */
.L_x_282:
[----:B------:R-:W-:Y:S05]  /*cae0*/  EXIT ;  /* 0x000000000000794d */ /* 0x000fea0003800000 */
.L_x_17:
[----:B---3--:R3:W4:Y:S02]  /*caf0*/  SYNCS.PHASECHK.TRANS64.TRYWAIT P1, [R3+URZ], R0 ;  /* 0x00000000030075a7 */ /* 0x008724000802017f */
[----:B----4-:R-:W-:Y:S05]  /*cb00*/  @!P1 NANOSLEEP.SYNCS 0x989680 ;  /* 0x009896800000995d */ /* 0x010fea0003900000 */
[----:B------:R-:W4:Y:S02]  /*cb10*/  @!P1 SYNCS.PHASECHK.TRANS64 P1, [R3+URZ], R0 ;  /* 0x00000000030095a7 */ /* 0x000f24000802007f */
[----:B----4-:R-:W-:Y:S05]  /*cb20*/  @!P1 BRA `(.L_x_17) ;  /* 0xfffffffc00f09947 */ /* 0x010fea000383ffff */
[----:B------:R-:W-:Y:S05]  /*cb30*/  BRA `(.L_x_16) ;  /* 0xffffff4400cc7947 */ /* 0x000fea000383ffff */
.L_x_22:
[----:B-1----:R-:W-:-:S04]  /*cb40*/  IMAD.U32 R5, RZ, RZ, UR8 ;  /* 0x00000008ff057e24 */ /* 0x002fc8000f8e00ff */
[----:B------:R1:W2:Y:S03]  /*cb50*/  SYNCS.PHASECHK.TRANS64.TRYWAIT P1, [R5+URZ], R4 ;  /* 0x00000004050075a7 */ /* 0x0002a6000802017f */
[----:B--2---:R-:W-:Y:S05]  /*cb60*/  @!P1 NANOSLEEP.SYNCS 0x989680 ;  /* 0x009896800000995d */ /* 0x004fea0003900000 */
[----:B------:R-:W2:Y:S02]  /*cb70*/  @!P1 SYNCS.PHASECHK.TRANS64 P1, [R5+URZ], R4 ;  /* 0x00000004050095a7 */ /* 0x000ea4000802007f */
[----:B--2---:R-:W-:Y:S05]  /*cb80*/  @!P1 BRA `(.L_x_22) ;  /* 0xfffffffc00ec9947 */ /* 0x004fea000383ffff */
[----:B------:R-:W-:Y:S05]  /*cb90*/  BRA `(.L_x_21) ;  /* 0xffffff5000f47947 */ /* 0x000fea000383ffff */
.L_x_269:
[----:B------:R-:W-:Y:S01]  /*cba0*/  BSSY B1, `(.L_x_292) ;  /* 0x0000006000017945 */ /* 0x000fe20003800000 */
[----:B------:R-:W-:-:S07]  /*cbb0*/  IMAD.MOV.U32 R15, RZ, RZ, -0x1 ;  /* 0xffffffffff0f7424 */ /* 0x000fce00078e00ff */
[----:B------:R-:W-:Y:S05]  /*cbc0*/  WARPSYNC.COLLECTIVE R15, `(.L_x_293) ;  /* 0x000000000f0c7348 */ /* 0x000fea0003c00000 */
[----:B------:R-:W-:Y:S02]  /*cbd0*/  ELECT P6, UR62, PT ;  /* 0x00000000003e782f */ /* 0x000fe400038c0000 */
[----:B------:R-:W-:Y:S01]  /*cbe0*/  MOV R14, UR62 ;  /* 0x0000003e000e7c02 */ /* 0x000fe20008000f00 */
[----:B------:R-:W-:Y:S10]  /*cbf0*/  ENDCOLLECTIVE ;  /* 0x000000000000791b */ /* 0x000ff40003800000 */
.L_x_293:
[----:B------:R-:W-:Y:S05]  /*cc00*/  BSYNC B1 ;  /* 0x0000000000017941 */ /* 0x000fea0003800000 */
.L_x_292:
[----:B------:R-:W-:Y:S05]  /*cc10*/  BRA `(.L_x_294) ;  /* 0xffffffec00d47947 */ /* 0x000fea000383ffff */
.L_x_272:
[----:B0-----:R0:W1:Y:S02]  /*cc20*/  SYNCS.PHASECHK.TRANS64.TRYWAIT P1, [R14+URZ+0x38], R7 ;  /* 0x000038070e0075a7 */ /* 0x001064000802017f */
[----:B-1----:R-:W-:Y:S05]  /*cc30*/  @!P1 NANOSLEEP.SYNCS 0x989680 ;  /* 0x009896800000995d */ /* 0x002fea0003900000 */
[----:B------:R-:W1:Y:S02]  /*cc40*/  @!P1 SYNCS.PHASECHK.TRANS64 P1, [R14+URZ+0x38], R7 ;  /* 0x000038070e0095a7 */ /* 0x000e64000802007f */
[----:B-1----:R-:W-:Y:S05]  /*cc50*/  @!P1 BRA `(.L_x_272) ;  /* 0xfffffffc00f09947 */ /* 0x002fea000383ffff */
[----:B------:R-:W-:Y:S05]  /*cc60*/  BRA `(.L_x_295) ;  /* 0xfffffff000087947 */ /* 0x000fea000383ffff */
.L_x_281:
[----:B------:R-:W-:Y:S01]  /*cc70*/  BSSY B0, `(.L_x_296) ;  /* 0x0000006000007945 */ /* 0x000fe20003800000 */
[----:B------:R-:W-:-:S07]  /*cc80*/  IMAD.MOV.U32 R15, RZ, RZ, -0x1 ;  /* 0xffffffffff0f7424 */ /* 0x000fce00078e00ff */
[----:B------:R-:W-:Y:S05]  /*cc90*/  WARPSYNC.COLLECTIVE R15, `(.L_x_297) ;  /* 0x000000000f0c7348 */ /* 0x000fea0003c00000 */
[----:B------:R-:W-:Y:S02]  /*cca0*/  ELECT P6, UR62, PT ;  /* 0x00000000003e782f */ /* 0x000fe400038c0000 */
[----:B------:R-:W-:Y:S01]  /*ccb0*/  MOV R14, UR62 ;  /* 0x0000003e000e7c02 */ /* 0x000fe20008000f00 */
[----:B------:R-:W-:Y:S10]  /*ccc0*/  ENDCOLLECTIVE ;  /* 0x000000000000791b */ /* 0x000ff40003800000 */
.L_x_297:
[----:B------:R-:W-:Y:S05]  /*ccd0*/  BSYNC B0 ;  /* 0x0000000000007941 */ /* 0x000fea0003800000 */
.L_x_296:
[----:B------:R-:W-:Y:S05]  /*cce0*/  BRA `(.L_x_298) ;  /* 0xfffffff800607947 */ /* 0x000fea000383ffff */
.L_x_285:
[----:B0-----:R0:W1:Y:S02]  /*ccf0*/  SYNCS.PHASECHK.TRANS64.TRYWAIT P0, [R7+URZ], R2 ;  /* 0x00000002070075a7 */ /* 0x001064000800017f */
[----:B-1----:R-:W-:Y:S05]  /*cd00*/  @!P0 NANOSLEEP.SYNCS 0x989680 ;  /* 0x009896800000895d */ /* 0x002fea0003900000 */
[----:B------:R-:W1:Y:S02]  /*cd10*/  @!P0 SYNCS.PHASECHK.TRANS64 P0, [R7+URZ], R2 ;  /* 0x00000002070085a7 */ /* 0x000e64000800007f */
[----:B-1----:R-:W-:Y:S05]  /*cd20*/  @!P0 BRA `(.L_x_285) ;  /* 0xfffffffc00f08947 */ /* 0x002fea000383ffff */
[----:B------:R-:W-:Y:S05]  /*cd30*/  BRA `(.L_x_299) ;  /* 0xfffffff800a07947 */ /* 0x000fea000383ffff */
.L_x_286:
[----:B0-----:R0:W1:Y:S02]  /*cd40*/  SYNCS.PHASECHK.TRANS64.TRYWAIT P0, [R9+URZ], R4 ;  /* 0x00000004090075a7 */ /* 0x001064000800017f */
[----:B-1----:R-:W-:Y:S05]  /*cd50*/  @!P0 NANOSLEEP.SYNCS 0x989680 ;  /* 0x009896800000895d */ /* 0x002fea0003900000 */
[----:B------:R-:W1:Y:S02]  /*cd60*/  @!P0 SYNCS.PHASECHK.TRANS64 P0, [R9+URZ], R4 ;  /* 0x00000004090085a7 */ /* 0x000e64000800007f */
[----:B-1----:R-:W-:Y:S05]  /*cd70*/  @!P0 BRA `(.L_x_286) ;  /* 0xfffffffc00f08947 */ /* 0x002fea000383ffff */
[----:B------:R-:W-:Y:S05]  /*cd80*/  BRA `(.L_x_300) ;  /* 0xfffffff800b07947 */ /* 0x000fea000383ffff */
.L_x_287:
[----:B0-----:R0:W1:Y:S02]  /*cd90*/  SYNCS.PHASECHK.TRANS64.TRYWAIT P0, [R6+URZ], R5 ;  /* 0x00000005060075a7 */ /* 0x001064000800017f */
[----:B-1----:R-:W-:Y:S05]  /*cda0*/  @!P0 NANOSLEEP.SYNCS 0x989680 ;  /* 0x009896800000895d */ /* 0x002fea0003900000 */
[----:B------:R-:W1:Y:S02]  /*cdb0*/  @!P0 SYNCS.PHASECHK.TRANS64 P0, [R6+URZ], R5 ;  /* 0x00000005060085a7 */ /* 0x000e64000800007f */
[----:B-1----:R-:W-:Y:S05]  /*cdc0*/  @!P0 BRA `(.L_x_287) ;  /* 0xfffffffc00f08947 */ /* 0x002fea000383ffff */
[----:B------:R-:W-:Y:S05]  /*cdd0*/  BRA `(.L_x_301) ;  /* 0xfffffff800c07947 */ /* 0x000fea000383ffff */
.L_x_288:
[----:B0-----:R0:W1:Y:S02]  /*cde0*/  SYNCS.PHASECHK.TRANS64.TRYWAIT P0, [R9+URZ], R4 ;  /* 0x00000004090075a7 */ /* 0x001064000800017f */
[----:B-1----:R-:W-:Y:S05]  /*cdf0*/  @!P0 NANOSLEEP.SYNCS 0x989680 ;  /* 0x009896800000895d */ /* 0x002fea0003900000 */
[----:B------:R-:W1:Y:S02]  /*ce00*/  @!P0 SYNCS.PHASECHK.TRANS64 P0, [R9+URZ], R4 ;  /* 0x00000004090085a7 */ /* 0x000e64000800007f */
[----:B-1----:R-:W-:Y:S05]  /*ce10*/  @!P0 BRA `(.L_x_288) ;  /* 0xfffffffc00f08947 */ /* 0x002fea000383ffff */
[----:B------:R-:W-:Y:S05]  /*ce20*/  BRA `(.L_x_302) ;  /* 0xfffffff800d07947 */ /* 0x000fea000383ffff */
.L_x_289:
[----:B0-----:R0:W1:Y:S02]  /*ce30*/  SYNCS.PHASECHK.TRANS64.TRYWAIT P0, [R6+URZ], R5 ;  /* 0x00000005060075a7 */ /* 0x001064000800017f */
[----:B-1----:R-:W-:Y:S05]  /*ce40*/  @!P0 NANOSLEEP.SYNCS 0x989680 ;  /* 0x009896800000895d */ /* 0x002fea0003900000 */
[----:B------:R-:W1:Y:S02]  /*ce50*/  @!P0 SYNCS.PHASECHK.TRANS64 P0, [R6+URZ], R5 ;  /* 0x00000005060085a7 */ /* 0x000e64000800007f */
[----:B-1----:R-:W-:Y:S05]  /*ce60*/  @!P0 BRA `(.L_x_289) ;  /* 0xfffffffc00f08947 */ /* 0x002fea000383ffff */
[----:B------:R-:W-:Y:S05]  /*ce70*/  BRA `(.L_x_303) ;  /* 0xfffffff800e07947 */ /* 0x000fea000383ffff */
.L_x_290:
[----:B-1----:R1:W2:Y:S02]  /*ce80*/  SYNCS.PHASECHK.TRANS64.TRYWAIT P0, [R9+URZ], R4 ;  /* 0x00000004090075a7 */ /* 0x0022a4000800017f */
[----:B--2---:R-:W-:Y:S05]  /*ce90*/  @!P0 NANOSLEEP.SYNCS 0x989680 ;  /* 0x009896800000895d */ /* 0x004fea0003900000 */
[----:B------:R-:W2:Y:S02]  /*cea0*/  @!P0 SYNCS.PHASECHK.TRANS64 P0, [R9+URZ], R4 ;  /* 0x00000004090085a7 */ /* 0x000ea4000800007f */
[----:B--2---:R-:W-:Y:S05]  /*ceb0*/  @!P0 BRA `(.L_x_290) ;  /* 0xfffffffc00f08947 */ /* 0x004fea000383ffff */
[----:B------:R-:W-:Y:S05]  /*cec0*/  BRA `(.L_x_304) ;  /* 0xfffffff800e87947 */ /* 0x000fea000383ffff */
.L_x_305:
[----:B------:R-:W-:-:S00]  /*ced0*/  BRA `(.L_x_305) ;  /* 0xfffffffc00fc7947 */ /* 0x000fc0000383ffff */
[----:B------:R-:W-:-:S00]  /*cee0*/  NOP ;  /* 0x0000000000007918 */ /* 0x000fc00000000000 */
        /* <DEDUP_REMOVED lines=9> */
.L_x_306:


//--------------------- .nv.global.init           --------------------------
	.section	.nv.global.init,"aw",@progbits
.nv.global.init:
	.type		$str$22,@object
	.size		$str$22,($str$23 - $str$22)
$str$22:
        /*0000*/ 	.byte	0x6b, 0x5f, 0x74, 0x69, 0x6c, 0x65, 0x5f, 0x63, 0x6f, 0x75, 0x6e, 0x74, 0x20, 0x3e, 0x3d, 0x20
        /*0010*/ 	.byte	0x31, 0x00
	.type		$str$23,@object
	.size		$str$23,(__unnamed_1 - $str$23)
$str$23:
        /*0012*/ 	.byte	0x2f, 0x74, 0x6d, 0x70, 0x2f, 0x63, 0x75, 0x74, 0x6c, 0x61, 0x73, 0x73, 0x5f, 0x73, 0x77, 0x65
        /*0022*/ 	.byte	0x65, 0x70, 0x5f, 0x73, 0x72, 0x63, 0x2f, 0x69, 0x6e, 0x63, 0x6c, 0x75, 0x64, 0x65, 0x2f, 0x63
        /*0032*/ 	.byte	0x75, 0x74, 0x6c, 0x61, 0x73, 0x73, 0x2f, 0x67, 0x65, 0x6d, 0x6d, 0x2f, 0x63, 0x6f, 0x6c, 0x6c
        /*0042*/ 	.byte	0x65, 0x63, 0x74, 0x69, 0x76, 0x65, 0x2f, 0x73, 0x6d, 0x39, 0x30, 0x5f, 0x6d, 0x6d, 0x61, 0x5f
        /*0052*/ 	.byte	0x74, 0x6d, 0x61, 0x5f, 0x67, 0x6d, 0x6d, 0x61, 0x5f, 0x73, 0x73, 0x5f, 0x77, 0x61, 0x72, 0x70
        /*0062*/ 	.byte	0x73, 0x70, 0x65, 0x63, 0x69, 0x61, 0x6c, 0x69, 0x7a, 0x65, 0x64, 0x2e, 0x68, 0x70, 0x70, 0x00
	.type		__unnamed_1,@object
	.size		__unnamed_1,(.L_0 - __unnamed_1)
__unnamed_1:
        /*0072*/ 	.byte	0x76, 0x6f, 0x69, 0x64, 0x20, 0x63, 0x75, 0x74, 0x6c, 0x61, 0x73, 0x73, 0x3a, 0x3a, 0x67, 0x65
        /* <DEDUP_REMOVED lines=179> */
        /*0bb2*/ 	.byte	0x69, 0x64, 0x65, 0x6e, 0x74, 0x69, 0x74, 0x79, 0x5d, 0x00
.L_0:


//--------------------- .nv.shared._ZN7cutlass13device_kernelINS_4gemm6kernel13GemmUniversalIN4cute5tupleIJiiiiEEENS1_10collective13CollectiveMmaINS1_34MainloopSm90TmaGmmaWarpSpecializedILi7ENS5_IJNS4_1CILi1EEESB_SB_EEENS1_35KernelTmaWarpSpecializedCooperativeEEENS5_IJNSA_ILi384EEENSA_ILi80EEENSA_ILi32EEEEEENS_6half_tENS5_IJlSB_lEEESJ_SK_NS4_8TiledMMAINS4_8MMA_AtomIJNS4_4SM904GMMA25MMA_64x16x16_F32F16F16_SSILNSO_5MajorE0ELSQ_0ELNSO_7ScaleInE1ELSR_1EEEEEENS4_6LayoutINS5_IJNSA_ILi2EEESB_SB_EEENS5_IJSB_NSA_ILi0EEESX_EEEEENS5_IJNS4_10UnderscoreES10_S10_EEEEENS4_13SM90_TMA_LOADENS4_14ComposedLayoutINS4_7SwizzleILi2ELi4ELi3EEENS4_18smem_ptr_flag_bitsILi16EEENSU_INS5_IJNSA_ILi8EEESH_EEENS5_IJSH_SB_EEEEEEEvNS4_8identityES13_S1D_vS1E_EENS_8epilogue10collective6detail29Sm90TmaWarpSpecializedAdapterINS1H_15DefaultEpilogueISJ_SK_SK_NS1G_6thread17LinearCombinationISJ_Li1EffLNS1L_9ScaleType4KindE0ELNS_15FloatRoundStyleE2ESJ_EENS1_15EpilogueDefaultEEEEEvvEEEEvNT_6ParamsE --------------------------
	.section	.nv.shared._ZN7cutlass13device_kernelINS_4gemm6kernel13GemmUniversalIN4cute5tupleIJiiiiEEENS1_10collective13CollectiveMmaINS1_34MainloopSm90TmaGmmaWarpSpecializedILi7ENS5_IJNS4_1CILi1EEESB_SB_EEENS1_35KernelTmaWarpSpecializedCooperativeEEENS5_IJNSA_ILi384EEENSA_ILi80EEENSA_ILi32EEEEEENS_6half_tENS5_IJlSB_lEEESJ_SK_NS4_8TiledMMAINS4_8MMA_AtomIJNS4_4SM904GMMA25MMA_64x16x16_F32F16F16_SSILNSO_5MajorE0ELSQ_0ELNSO_7ScaleInE1ELSR_1EEEEEENS4_6LayoutINS5_IJNSA_ILi2EEESB_SB_EEENS5_IJSB_NSA_ILi0EEESX_EEEEENS5_IJNS4_10UnderscoreES10_S10_EEEEENS4_13SM90_TMA_LOADENS4_14ComposedLayoutINS4_7SwizzleILi2ELi4ELi3EEENS4_18smem_ptr_flag_bitsILi16EEENSU_INS5_IJNSA_ILi8EEESH_EEENS5_IJSH_SB_EEEEEEEvNS4_8identityES13_S1D_vS1E_EENS_8epilogue10collective6detail29Sm90TmaWarpSpecializedAdapterINS1H_15DefaultEpilogueISJ_SK_SK_NS1G_6thread17LinearCombinationISJ_Li1EffLNS1L_9ScaleType4KindE0ELNS_15FloatRoundStyleE2ESJ_EENS1_15EpilogueDefaultEEEEEvvEEEEvNT_6ParamsE,"aw",@nobits
	.sectionflags	@""
	.align	16
	.zero		1024


//--------------------- .nv.shared.reserved.0     --------------------------
	.section	.nv.shared.reserved.0,"aw",@nobits
	.weak		__nv_reservedSMEM_offset_0_alias
	.size		__nv_reservedSMEM_offset_0_alias, 0, 0
	.other		__nv_reservedSMEM_offset_0_alias,@"STO_CUDA_RESERVED_SHARED STV_DEFAULT"
__nv_reservedSMEM_offset_0_alias:
	.zero		0


//--------------------- .nv.global                --------------------------
	.section	.nv.global,"aw",@nobits
.nv.global:
	.type		_ZN39_INTERNAL_1499a32c_4_k_cu_3872d2d5_28264cute1_E,@object
	.size		_ZN39_INTERNAL_1499a32c_4_k_cu_3872d2d5_28264cute1_E,(_ZN39_INTERNAL_1499a32c_4_k_cu_3872d2d5_28264cuda3std3__45__cpo6cbeginE - _ZN39_INTERNAL_1499a32c_4_k_cu_3872d2d5_28264cute1_E)
_ZN39_INTERNAL_1499a32c_4_k_cu_3872d2d5_28264cute1_E:
	.zero		1
	.type		_ZN39_INTERNAL_1499a32c_4_k_cu_3872d2d5_28264cuda3std3__45__cpo6cbeginE,@object
	.size		_ZN39_INTERNAL_1499a32c_4_k_cu_3872d2d5_28264cuda3std3__45__cpo6cbeginE,(_ZN39_INTERNAL_1499a32c_4_k_cu_3872d2d5_28264cuda3std3__48in_placeE - _ZN39_INTERNAL_1499a32c_4_k_cu_3872d2d5_28264cuda3std3__45__cpo6cbeginE)
_ZN39_INTERNAL_1499a32c_4_k_cu_3872d2d5_28264cuda3std3__45__cpo6cbeginE:
	.zero		1
	.type		_ZN39_INTERNAL_1499a32c_4_k_cu_3872d2d5_28264cuda3std3__48in_placeE,@object
	.size		_ZN39_INTERNAL_1499a32c_4_k_cu_3872d2d5_28264cuda3std3__48in_placeE,(_ZN39_INTERNAL_1499a32c_4_k_cu_3872d2d5_28264cuda3std6ranges3__45__cpo9iter_moveE - _ZN39_INTERNAL_1499a32c_4_k_cu_3872d2d5_28264cuda3std3__48in_placeE)
_ZN39_INTERNAL_1499a32c_4_k_cu_3872d2d5_28264cuda3std3__48in_placeE:
	.zero		1
	.type		_ZN39_INTERNAL_1499a32c_4_k_cu_3872d2d5_28264cuda3std6ranges3__45__cpo9iter_moveE,@object
	.size		_ZN39_INTERNAL_1499a32c_4_k_cu_3872d2d5_28264cuda3std6ranges3__45__cpo9iter_moveE,(_ZN39_INTERNAL_1499a32c_4_k_cu_3872d2d5_28264cuda3std3__45__cpo5beginE - _ZN39_INTERNAL_1499a32c_4_k_cu_3872d2d5_28264cuda3std6ranges3__45__cpo9iter_moveE)
_ZN39_INTERNAL_1499a32c_4_k_cu_3872d2d5_28264cuda3std6ranges3__45__cpo9iter_moveE:
	.zero		1
	.type		_ZN39_INTERNAL_1499a32c_4_k_cu_3872d2d5_28264cuda3std3__45__cpo5beginE,@object
	.size		_ZN39_INTERNAL_1499a32c_4_k_cu_3872d2d5_28264cuda3std3__45__cpo5beginE,(_ZN39_INTERNAL_1499a32c_4_k_cu_3872d2d5_28264cuda3std3__441_GLOBAL__N__1499a32c_4_k_cu_3872d2d5_28266ignoreE - _ZN39_INTERNAL_1499a32c_4_k_cu_3872d2d5_28264cuda3std3__45__cpo5beginE)
_ZN39_INTERNAL_1499a32c_4_k_cu_3872d2d5_28264cuda3std3__45__cpo5beginE:
	.zero		1
	.type		_ZN39_INTERNAL_1499a32c_4_k_cu_3872d2d5_28264cuda3std3__441_GLOBAL__N__1499a32c_4_k_cu_3872d2d5_28266ignoreE,@object
	.size		_ZN39_INTERNAL_1499a32c_4_k_cu_3872d2d5_28264cuda3std3__441_GLOBAL__N__1499a32c_4_k_cu_3872d2d5_28266ignoreE,(_ZN39_INTERNAL_1499a32c_4_k_cu_3872d2d5_28264cute7productE - _ZN39_INTERNAL_1499a32c_4_k_cu_3872d2d5_28264cuda3std3__441_GLOBAL__N__1499a32c_4_k_cu_3872d2d5_28266ignoreE)
_ZN39_INTERNAL_1499a32c_4_k_cu_3872d2d5_28264cuda3std3__441_GLOBAL__N__1499a32c_4_k_cu_3872d2d5_28266ignoreE:
	.zero		1
	.type		_ZN39_INTERNAL_1499a32c_4_k_cu_3872d2d5_28264cute7productE,@object
	.size		_ZN39_INTERNAL_1499a32c_4_k_cu_3872d2d5_28264cute7productE,(_ZN39_INTERNAL_1499a32c_4_k_cu_3872d2d5_28264cuda3std3__45__cpo3endE - _ZN39_INTERNAL_1499a32c_4_k_cu_3872d2d5_28264cute7productE)
_ZN39_INTERNAL_1499a32c_4_k_cu_3872d2d5_28264cute7productE:
	.zero		1
	.type		_ZN39_INTERNAL_1499a32c_4_k_cu_3872d2d5_28264cuda3std3__45__cpo3endE,@object
	.size		_ZN39_INTERNAL_1499a32c_4_k_cu_3872d2d5_28264cuda3std3__45__cpo3endE,(_ZN39_INTERNAL_1499a32c_4_k_cu_3872d2d5_28264cuda3std3__419piecewise_constructE - _ZN39_INTERNAL_1499a32c_4_k_cu_3872d2d5_28264cuda3std3__45__cpo3endE)
_ZN39_INTERNAL_1499a32c_4_k_cu_3872d2d5_28264cuda3std3__45__cpo3endE:
	.zero		1
	.type		_ZN39_INTERNAL_1499a32c_4_k_cu_3872d2d5_28264cuda3std3__419piecewise_constructE,@object
	.size		_ZN39_INTERNAL_1499a32c_4_k_cu_3872d2d5_28264cuda3std3__419piecewise_constructE,(_ZN39_INTERNAL_1499a32c_4_k_cu_3872d2d5_28264cuda3std3__45__cpo4cendE - _ZN39_INTERNAL_1499a32c_4_k_cu_3872d2d5_28264cuda3std3__419piecewise_constructE)
_ZN39_INTERNAL_1499a32c_4_k_cu_3872d2d5_28264cuda3std3__419piecewise_constructE:
	.zero		1
	.type		_ZN39_INTERNAL_1499a32c_4_k_cu_3872d2d5_28264cuda3std3__45__cpo4cendE,@object
	.size		_ZN39_INTERNAL_1499a32c_4_k_cu_3872d2d5_28264cuda3std3__45__cpo4cendE,(_ZN39_INTERNAL_1499a32c_4_k_cu_3872d2d5_28264cuda3std6ranges3__45__cpo4swapE - _ZN39_INTERNAL_1499a32c_4_k_cu_3872d2d5_28264cuda3std3__45__cpo4cendE)
_ZN39_INTERNAL_1499a32c_4_k_cu_3872d2d5_28264cuda3std3__45__cpo4cendE:
	.zero		1
	.type		_ZN39_INTERNAL_1499a32c_4_k_cu_3872d2d5_28264cuda3std6ranges3__45__cpo4swapE,@object
	.size		_ZN39_INTERNAL_1499a32c_4_k_cu_3872d2d5_28264cuda3std6ranges3__45__cpo4swapE,(.L_8 - _ZN39_INTERNAL_1499a32c_4_k_cu_3872d2d5_28264cuda3std6ranges3__45__cpo4swapE)
_ZN39_INTERNAL_1499a32c_4_k_cu_3872d2d5_28264cuda3std6ranges3__45__cpo4swapE:
	.zero		1
.L_8:


//--------------------- .nv.constant0._ZN7cutlass13device_kernelINS_4gemm6kernel13GemmUniversalIN4cute5tupleIJiiiiEEENS1_10collective13CollectiveMmaINS1_34MainloopSm90TmaGmmaWarpSpecializedILi7ENS5_IJNS4_1CILi1EEESB_SB_EEENS1_35KernelTmaWarpSpecializedCooperativeEEENS5_IJNSA_ILi384EEENSA_ILi80EEENSA_ILi32EEEEEENS_6half_tENS5_IJlSB_lEEESJ_SK_NS4_8TiledMMAINS4_8MMA_AtomIJNS4_4SM904GMMA25MMA_64x16x16_F32F16F16_SSILNSO_5MajorE0ELSQ_0ELNSO_7ScaleInE1ELSR_1EEEEEENS4_6LayoutINS5_IJNSA_ILi2EEESB_SB_EEENS5_IJSB_NSA_ILi0EEESX_EEEEENS5_IJNS4_10UnderscoreES10_S10_EEEEENS4_13SM90_TMA_LOADENS4_14ComposedLayoutINS4_7SwizzleILi2ELi4ELi3EEENS4_18smem_ptr_flag_bitsILi16EEENSU_INS5_IJNSA_ILi8EEESH_EEENS5_IJSH_SB_EEEEEEEvNS4_8identityES13_S1D_vS1E_EENS_8epilogue10collective6detail29Sm90TmaWarpSpecializedAdapterINS1H_15DefaultEpilogueISJ_SK_SK_NS1G_6thread17LinearCombinationISJ_Li1EffLNS1L_9ScaleType4KindE0ELNS_15FloatRoundStyleE2ESJ_EENS1_15EpilogueDefaultEEEEEvvEEEEvNT_6ParamsE --------------------------
	.section	.nv.constant0._ZN7cutlass13device_kernelINS_4gemm6kernel13GemmUniversalIN4cute5tupleIJiiiiEEENS1_10collective13CollectiveMmaINS1_34MainloopSm90TmaGmmaWarpSpecializedILi7ENS5_IJNS4_1CILi1EEESB_SB_EEENS1_35KernelTmaWarpSpecializedCooperativeEEENS5_IJNSA_ILi384EEENSA_ILi80EEENSA_ILi32EEEEEENS_6half_tENS5_IJlSB_lEEESJ_SK_NS4_8TiledMMAINS4_8MMA_AtomIJNS4_4SM904GMMA25MMA_64x16x16_F32F16F16_SSILNSO_5MajorE0ELSQ_0ELNSO_7ScaleInE1ELSR_1EEEEEENS4_6LayoutINS5_IJNSA_ILi2EEESB_SB_EEENS5_IJSB_NSA_ILi0EEESX_EEEEENS5_IJNS4_10UnderscoreES10_S10_EEEEENS4_13SM90_TMA_LOADENS4_14ComposedLayoutINS4_7SwizzleILi2ELi4ELi3EEENS4_18smem_ptr_flag_bitsILi16EEENSU_INS5_IJNSA_ILi8EEESH_EEENS5_IJSH_SB_EEEEEEEvNS4_8identityES13_S1D_vS1E_EENS_8epilogue10collective6detail29Sm90TmaWarpSpecializedAdapterINS1H_15DefaultEpilogueISJ_SK_SK_NS1G_6thread17LinearCombinationISJ_Li1EffLNS1L_9ScaleType4KindE0ELNS_15FloatRoundStyleE2ESJ_EENS1_15EpilogueDefaultEEEEEvvEEEEvNT_6ParamsE,"a",@progbits
	.sectionflags	@""
	.align	4
.nv.constant0._ZN7cutlass13device_kernelINS_4gemm6kernel13GemmUniversalIN4cute5tupleIJiiiiEEENS1_10collective13CollectiveMmaINS1_34MainloopSm90TmaGmmaWarpSpecializedILi7ENS5_IJNS4_1CILi1EEESB_SB_EEENS1_35KernelTmaWarpSpecializedCooperativeEEENS5_IJNSA_ILi384EEENSA_ILi80EEENSA_ILi32EEEEEENS_6half_tENS5_IJlSB_lEEESJ_SK_NS4_8TiledMMAINS4_8MMA_AtomIJNS4_4SM904GMMA25MMA_64x16x16_F32F16F16_SSILNSO_5MajorE0ELSQ_0ELNSO_7ScaleInE1ELSR_1EEEEEENS4_6LayoutINS5_IJNSA_ILi2EEESB_SB_EEENS5_IJSB_NSA_ILi0EEESX_EEEEENS5_IJNS4_10UnderscoreES10_S10_EEEEENS4_13SM90_TMA_LOADENS4_14ComposedLayoutINS4_7SwizzleILi2ELi4ELi3EEENS4_18smem_ptr_flag_bitsILi16EEENSU_INS5_IJNSA_ILi8EEESH_EEENS5_IJSH_SB_EEEEEEEvNS4_8identityES13_S1D_vS1E_EENS_8epilogue10collective6detail29Sm90TmaWarpSpecializedAdapterINS1H_15DefaultEpilogueISJ_SK_SK_NS1G_6thread17LinearCombinationISJ_Li1EffLNS1L_9ScaleType4KindE0ELNS_15FloatRoundStyleE2ESJ_EENS1_15EpilogueDefaultEEEEEvvEEEEvNT_6ParamsE:
	.zero		1664


//--------------------- SYMBOLS --------------------------

	.type		.nv.reservedSmem.offset0,@object
	.size		.nv.reservedSmem.offset0,0x4
	.type		__assertfail,@function
